def attn_fwd(
    Q,
    K,
    V,
    Out,
    Lse,
    sm_scale,
    stride_qz,
    stride_qh,
    stride_qm,
    stride_qk,
    stride_kz,
    stride_kh,
    stride_kn,
    stride_kk,
    stride_vz,
    stride_vh,
    stride_vn,
    stride_vk,
    stride_oz,
    stride_oh,
    stride_om,
    stride_ok,
    seqlen_q,
    seqlen_k,
    BLOCK_M: tl.constexpr,
    BLOCK_N: tl.constexpr,
    HEAD_DIM: tl.constexpr,
    CAUSAL: tl.constexpr,
):
    start_m = tl.program_id(0)
    off_hz = tl.program_id(1)
    q_off = off_hz * stride_qh
    k_off = off_hz * stride_kh
    v_off = off_hz * stride_vh
    offs_m = start_m * BLOCK_M + tl.arange(0, BLOCK_M)
    offs_d = tl.arange(0, HEAD_DIM)
    offs_n = tl.arange(0, BLOCK_N)
    q_ptrs = Q + q_off + offs_m[:, None] * stride_qm + offs_d[None, :] * stride_qk
    k_ptrs = K + k_off + offs_d[:, None] * stride_kk + offs_n[None, :] * stride_kn
    v_ptrs = V + v_off + offs_n[:, None] * stride_vn + offs_d[None, :] * stride_vk
    m_i = tl.full([BLOCK_M], float("-inf"), dtype=tl.float32)
    l_i = tl.zeros([BLOCK_M], dtype=tl.float32) + 1.0
    acc = tl.zeros([BLOCK_M, HEAD_DIM], dtype=tl.float32)
    q = tl.load(q_ptrs)
    acc, l_i, m_i = _attn_fwd_inner(
        acc,
        l_i,
        m_i,
        q,
        k_ptrs,
        v_ptrs,
        sm_scale,
        stride_kn,
        stride_vn,
        start_m,
        seqlen_k,
        BLOCK_M,
        BLOCK_N,
        HEAD_DIM,
        CAUSAL,
    )
    acc = acc / l_i[:, None]
    lse = m_i + tl.math.log2(l_i) / 1.4426950408889634
    o_ptrs = (
        Out
        + off_hz * stride_oh
        + offs_m[:, None] * stride_om
        + offs_d[None, :] * stride_ok
    )
    tl.store(o_ptrs, acc.to(Out.dtype.element_ty))
    tl.store(Lse + off_hz * seqlen_q + offs_m, lse)

# config = {"BLOCK_M": 256, "BLOCK_N": 32, "HEAD_DIM": 32, "arch": "sm_90", "causal": false, "dtype": "fp8e4m3", "num_stages": 2, "num_warps": 16}
# arch = sm_90


// ===== COMPILED SASS (sm_90a) =====

	.target	sm_90a

	.elftype	@"ET_EXEC"


//--------------------- .note.nv.tkinfo           --------------------------
	.section	.note.nv.tkinfo,"",@"SHT_NOTE"
	.sectionflags	@"SHF_NOTE_NV_TKINFO"
	.tkinfo
        /*0018*/ 	.word	0x00000002
        /*0030*/ 	.string	""
        /*0030*/ 	.string	"ptxas"
        /*0030*/ 	.string	"Cuda compilation tools, release 13.0, V13.0.88"
        /*0030*/ 	.string	"Build cuda_13.0.r13.0/compiler.36424714_0"
        /*0030*/ 	.string	"-v  -suppress-debug-info  -lineinfo  -arch sm_90a "



//--------------------- .note.nv.cuinfo           --------------------------
	.section	.note.nv.cuinfo,"",@"SHT_NOTE"
	.sectionflags	@"SHF_NOTE_NV_CUINFO"
        /*0018*/ 	.short	0x0002
        /*001a*/ 	.short	0x005a
        /*001c*/ 	.short	0x0082
	.zero		2


//--------------------- .nv.info                  --------------------------
	.section	.nv.info,"",@"SHT_CUDA_INFO"
	.align	4


	//----- nvinfo : EIATTR_REGCOUNT
	.align		4
        /*0000*/ 	.byte	0x04, 0x2f
        /*0002*/ 	.short	(.L_2 - .L_1)
	.align		4
.L_1:
        /*0004*/ 	.word	index@(attn_fwd)
        /*0008*/ 	.word	0x00000040


	//----- nvinfo : EIATTR_FRAME_SIZE
	.align		4
.L_2:
        /*000c*/ 	.byte	0x04, 0x11
        /*000e*/ 	.short	(.L_4 - .L_3)
	.align		4
.L_3:
        /*0010*/ 	.word	index@(attn_fwd)
        /*0014*/ 	.word	0x00000000


	//----- nvinfo : EIATTR_MIN_STACK_SIZE
	.align		4
.L_4:
        /*0018*/ 	.byte	0x04, 0x12
        /*001a*/ 	.short	(.L_6 - .L_5)
	.align		4
.L_5:
        /*001c*/ 	.word	index@(attn_fwd)
        /*0020*/ 	.word	0x00000000
.L_6:


//--------------------- .nv.compat                --------------------------
	.section	.nv.compat,"",@"SHT_CUDA_COMPAT_INFO"
	.align	4
        /*0000*/ 	.byte	0x02, 0x09, 0x01, 0x00, 0x02, 0x02, 0x04, 0x00, 0x02, 0x05, 0x05, 0x00, 0x03, 0x07, 0x01, 0x01
        /*0010*/ 	.byte	0x02, 0x03, 0x00, 0x00, 0x02, 0x06, 0x01, 0x00, 0x04, 0x0b, 0x08, 0x00, 0x00, 0x00, 0x00, 0x00
        /*0020*/ 	.byte	0x00, 0x00, 0x00, 0x00


//--------------------- .nv.info.attn_fwd         --------------------------
	.section	.nv.info.attn_fwd,"",@"SHT_CUDA_INFO"
	.sectionflags	@""
	.align	4


	//----- nvinfo : EIATTR_CUDA_API_VERSION
	.align		4
        /*0000*/ 	.byte	0x04, 0x37
        /*0002*/ 	.short	(.L_8 - .L_7)
.L_7:
        /*0004*/ 	.word	0x00000082


	//----- nvinfo : EIATTR_KPARAM_INFO
	.align		4
.L_8:
        /*0008*/ 	.byte	0x04, 0x17
        /*000a*/ 	.short	(.L_10 - .L_9)
.L_9:
        /*000c*/ 	.word	0x00000000
        /*0010*/ 	.short	0x0019
        /*0012*/ 	.short	0x0080
        /*0014*/ 	.byte	0x00, 0xf4, 0x21, 0x00


	//----- nvinfo : EIATTR_KPARAM_INFO
	.align		4
.L_10:
        /*0018*/ 	.byte	0x04, 0x17
        /*001a*/ 	.short	(.L_12 - .L_11)
.L_11:
        /*001c*/ 	.word	0x00000000
        /*0020*/ 	.short	0x0018
        /*0022*/ 	.short	0x0078
        /*0024*/ 	.byte	0x00, 0xf4, 0x21, 0x00


	//----- nvinfo : EIATTR_KPARAM_INFO
	.align		4
.L_12:
        /*0028*/ 	.byte	0x04, 0x17
        /*002a*/ 	.short	(.L_14 - .L_13)
.L_13:
        /*002c*/ 	.word	0x00000000
        /*0030*/ 	.short	0x0017
        /*0032*/ 	.short	0x0070
        /*0034*/ 	.byte	0x00, 0xf0, 0x11, 0x00


	//----- nvinfo : EIATTR_KPARAM_INFO
	.align		4
.L_14:
        /*0038*/ 	.byte	0x04, 0x17
        /*003a*/ 	.short	(.L_16 - .L_15)
.L_15:
        /*003c*/ 	.word	0x00000000
        /*0040*/ 	.short	0x0016
        /*0042*/ 	.short	0x006c
        /*0044*/ 	.byte	0x00, 0xf0, 0x11, 0x00


	//----- nvinfo : EIATTR_KPARAM_INFO
	.align		4
.L_16:
        /*0048*/ 	.byte	0x04, 0x17
        /*004a*/ 	.short	(.L_18 - .L_17)
.L_17:
        /*004c*/ 	.word	0x00000000
        /*0050*/ 	.short	0x0015
        /*0052*/ 	.short	0x0068
        /*0054*/ 	.byte	0x00, 0xf0, 0x11, 0x00


	//----- nvinfo : EIATTR_KPARAM_INFO
	.align		4
.L_18:
        /*0058*/ 	.byte	0x04, 0x17
        /*005a*/ 	.short	(.L_20 - .L_19)
.L_19:
        /*005c*/ 	.word	0x00000000
        /*0060*/ 	.short	0x0014
        /*0062*/ 	.short	0x0064
        /*0064*/ 	.byte	0x00, 0xf0, 0x11, 0x00


	//----- nvinfo : EIATTR_KPARAM_INFO
	.align		4
.L_20:
        /*0068*/ 	.byte	0x04, 0x17
        /*006a*/ 	.short	(.L_22 - .L_21)
.L_21:
        /*006c*/ 	.word	0x00000000
        /*0070*/ 	.short	0x0013
        /*0072*/ 	.short	0x0060
        /*0074*/ 	.byte	0x00, 0xf0, 0x11, 0x00


	//----- nvinfo : EIATTR_KPARAM_INFO
	.align		4
.L_22:
        /*0078*/ 	.byte	0x04, 0x17
        /*007a*/ 	.short	(.L_24 - .L_23)
.L_23:
        /*007c*/ 	.word	0x00000000
        /*0080*/ 	.short	0x0012
        /*0082*/ 	.short	0x005c
        /*0084*/ 	.byte	0x00, 0xf0, 0x11, 0x00


	//----- nvinfo : EIATTR_KPARAM_INFO
	.align		4
.L_24:
        /*0088*/ 	.byte	0x04, 0x17
        /*008a*/ 	.short	(.L_26 - .L_25)
.L_25:
        /*008c*/ 	.word	0x00000000
        /*0090*/ 	.short	0x0011
        /*0092*/ 	.short	0x0058
        /*0094*/ 	.byte	0x00, 0xf0, 0x11, 0x00


	//----- nvinfo : EIATTR_KPARAM_INFO
	.align		4
.L_26:
        /*0098*/ 	.byte	0x04, 0x17
        /*009a*/ 	.short	(.L_28 - .L_27)
.L_27:
        /*009c*/ 	.word	0x00000000
        /*00a0*/ 	.short	0x0010
        /*00a2*/ 	.short	0x0054
        /*00a4*/ 	.byte	0x00, 0xf0, 0x11, 0x00


	//----- nvinfo : EIATTR_KPARAM_INFO
	.align		4
.L_28:
        /*00a8*/ 	.byte	0x04, 0x17
        /*00aa*/ 	.short	(.L_30 - .L_29)
.L_29:
        /*00ac*/ 	.word	0x00000000
        /*00b0*/ 	.short	0x000f
        /*00b2*/ 	.short	0x0050
        /*00b4*/ 	.byte	0x00, 0xf0, 0x11, 0x00


	//----- nvinfo : EIATTR_KPARAM_INFO
	.align		4
.L_30:
        /*00b8*/ 	.byte	0x04, 0x17
        /*00ba*/ 	.short	(.L_32 - .L_31)
.L_31:
        /*00bc*/ 	.word	0x00000000
        /*00c0*/ 	.short	0x000e
        /*00c2*/ 	.short	0x004c
        /*00c4*/ 	.byte	0x00, 0xf0, 0x11, 0x00


	//----- nvinfo : EIATTR_KPARAM_INFO
	.align		4
.L_32:
        /*00c8*/ 	.byte	0x04, 0x17
        /*00ca*/ 	.short	(.L_34 - .L_33)
.L_33:
        /*00cc*/ 	.word	0x00000000
        /*00d0*/ 	.short	0x000d
        /*00d2*/ 	.short	0x0048
        /*00d4*/ 	.byte	0x00, 0xf0, 0x11, 0x00


	//----- nvinfo : EIATTR_KPARAM_INFO
	.align		4
.L_34:
        /*00d8*/ 	.byte	0x04, 0x17
        /*00da*/ 	.short	(.L_36 - .L_35)
.L_35:
        /*00dc*/ 	.word	0x00000000
        /*00e0*/ 	.short	0x000c
        /*00e2*/ 	.short	0x0044
        /*00e4*/ 	.byte	0x00, 0xf0, 0x11, 0x00


	//----- nvinfo : EIATTR_KPARAM_INFO
	.align		4
.L_36:
        /*00e8*/ 	.byte	0x04, 0x17
        /*00ea*/ 	.short	(.L_38 - .L_37)
.L_37:
        /*00ec*/ 	.word	0x00000000
        /*00f0*/ 	.short	0x000b
        /*00f2*/ 	.short	0x0040
        /*00f4*/ 	.byte	0x00, 0xf0, 0x11, 0x00


	//----- nvinfo : EIATTR_KPARAM_INFO
	.align		4
.L_38:
        /*00f8*/ 	.byte	0x04, 0x17
        /*00fa*/ 	.short	(.L_40 - .L_39)
.L_39:
        /*00fc*/ 	.word	0x00000000
        /*0100*/ 	.short	0x000a
        /*0102*/ 	.short	0x003c
        /*0104*/ 	.byte	0x00, 0xf0, 0x11, 0x00


	//----- nvinfo : EIATTR_KPARAM_INFO
	.align		4
.L_40:
        /*0108*/ 	.byte	0x04, 0x17
        /*010a*/ 	.short	(.L_42 - .L_41)
.L_41:
        /*010c*/ 	.word	0x00000000
        /*0110*/ 	.short	0x0009
        /*0112*/ 	.short	0x0038
        /*0114*/ 	.byte	0x00, 0xf0, 0x11, 0x00


	//----- nvinfo : EIATTR_KPARAM_INFO
	.align		4
.L_42:
        /*0118*/ 	.byte	0x04, 0x17
        /*011a*/ 	.short	(.L_44 - .L_43)
.L_43:
        /*011c*/ 	.word	0x00000000
        /*0120*/ 	.short	0x0008
        /*0122*/ 	.short	0x0034
        /*0124*/ 	.byte	0x00, 0xf0, 0x11, 0x00


	//----- nvinfo : EIATTR_KPARAM_INFO
	.align		4
.L_44:
        /*0128*/ 	.byte	0x04, 0x17
        /*012a*/ 	.short	(.L_46 - .L_45)
.L_45:
        /*012c*/ 	.word	0x00000000
        /*0130*/ 	.short	0x0007
        /*0132*/ 	.short	0x0030
        /*0134*/ 	.byte	0x00, 0xf0, 0x11, 0x00


	//----- nvinfo : EIATTR_KPARAM_INFO
	.align		4
.L_46:
        /*0138*/ 	.byte	0x04, 0x17
        /*013a*/ 	.short	(.L_48 - .L_47)
.L_47:
        /*013c*/ 	.word	0x00000000
        /*0140*/ 	.short	0x0006
        /*0142*/ 	.short	0x002c
        /*0144*/ 	.byte	0x00, 0xf0, 0x11, 0x00


	//----- nvinfo : EIATTR_KPARAM_INFO
	.align		4
.L_48:
        /*0148*/ 	.byte	0x04, 0x17
        /*014a*/ 	.short	(.L_50 - .L_49)
.L_49:
        /*014c*/ 	.word	0x00000000
        /*0150*/ 	.short	0x0005
        /*0152*/ 	.short	0x0028
        /*0154*/ 	.byte	0x00, 0xf0, 0x11, 0x00


	//----- nvinfo : EIATTR_KPARAM_INFO
	.align		4
.L_50:
        /*0158*/ 	.byte	0x04, 0x17
        /*015a*/ 	.short	(.L_52 - .L_51)
.L_51:
        /*015c*/ 	.word	0x00000000
        /*0160*/ 	.short	0x0004
        /*0162*/ 	.short	0x0020
        /*0164*/ 	.byte	0x00, 0xf4, 0x21, 0x00


	//----- nvinfo : EIATTR_KPARAM_INFO
	.align		4
.L_52:
        /*0168*/ 	.byte	0x04, 0x17
        /*016a*/ 	.short	(.L_54 - .L_53)
.L_53:
        /*016c*/ 	.word	0x00000000
        /*0170*/ 	.short	0x0003
        /*0172*/ 	.short	0x0018
        /*0174*/ 	.byte	0x00, 0xf4, 0x21, 0x00


	//----- nvinfo : EIATTR_KPARAM_INFO
	.align		4
.L_54:
        /*0178*/ 	.byte	0x04, 0x17
        /*017a*/ 	.short	(.L_56 - .L_55)
.L_55:
        /*017c*/ 	.word	0x00000000
        /*0180*/ 	.short	0x0002
        /*0182*/ 	.short	0x0010
        /*0184*/ 	.byte	0x00, 0xf4, 0x21, 0x00


	//----- nvinfo : EIATTR_KPARAM_INFO
	.align		4
.L_56:
        /*0188*/ 	.byte	0x04, 0x17
        /*018a*/ 	.short	(.L_58 - .L_57)
.L_57:
        /*018c*/ 	.word	0x00000000
        /*0190*/ 	.short	0x0001
        /*0192*/ 	.short	0x0008
        /*0194*/ 	.byte	0x00, 0xf4, 0x21, 0x00


	//----- nvinfo : EIATTR_KPARAM_INFO
	.align		4
.L_58:
        /*0198*/ 	.byte	0x04, 0x17
        /*019a*/ 	.short	(.L_60 - .L_59)
.L_59:
        /*019c*/ 	.word	0x00000000
        /*01a0*/ 	.short	0x0000
        /*01a2*/ 	.short	0x0000
        /*01a4*/ 	.byte	0x00, 0xf4, 0x21, 0x00


	//----- nvinfo : EIATTR_SPARSE_MMA_MASK
	.align		4
.L_60:
        /*01a8*/ 	.byte	0x03, 0x50
        /*01aa*/ 	.short	0x0000


	//----- nvinfo : EIATTR_MAXREG_COUNT
	.align		4
        /*01ac*/ 	.byte	0x03, 0x1b
        /*01ae*/ 	.short	0x0080


	//----- nvinfo : EIATTR_NUM_BARRIERS
	.align		4
        /*01b0*/ 	.byte	0x02, 0x4c
        /*01b2*/ 	.byte	0x01
	.zero		1


	//----- nvinfo : EIATTR_MERCURY_ISA_VERSION
	.align		4
        /*01b4*/ 	.byte	0x03, 0x5f
        /*01b6*/ 	.short	0x0101


	//----- nvinfo : EIATTR_COOP_GROUP_MASK_REGIDS
	.align		4
        /*01b8*/ 	.byte	0x04, 0x29
        /*01ba*/ 	.short	(.L_62 - .L_61)


	//   ....[0]....
.L_61:
        /*01bc*/ 	.word	0xffffffff


	//   ....[1]....
        /*01c0*/ 	.word	0xffffffff


	//   ....[2]....
        /*01c4*/ 	.word	0xffffffff


	//   ....[3]....
        /*01c8*/ 	.word	0xffffffff


	//   ....[4]....
        /*01cc*/ 	.word	0xffffffff


	//   ....[5]....
        /*01d0*/ 	.word	0xffffffff


	//   ....[6]....
        /*01d4*/ 	.word	0xffffffff


	//   ....[7]....
        /*01d8*/ 	.word	0xffffffff


	//   ....[8]....
        /*01dc*/ 	.word	0xffffffff


	//   ....[9]....
        /*01e0*/ 	.word	0xffffffff


	//   ....[10]....
        /*01e4*/ 	.word	0xffffffff


	//   ....[11]....
        /*01e8*/ 	.word	0xffffffff


	//----- nvinfo : EIATTR_COOP_GROUP_INSTR_OFFSETS
	.align		4
.L_62:
        /*01ec*/ 	.byte	0x04, 0x28
        /*01ee*/ 	.short	(.L_64 - .L_63)


	//   ....[0]....
.L_63:
        /*01f0*/ 	.word	0x00000f80


	//   ....[1]....
        /*01f4*/ 	.word	0x00000fa0


	//   ....[2]....
        /*01f8*/ 	.word	0x000011d0


	//   ....[3]....
        /*01fc*/ 	.word	0x000011f0


	//   ....[4]....
        /*0200*/ 	.word	0x000015e0


	//   ....[5]....
        /*0204*/ 	.word	0x00001600


	//   ....[6]....
        /*0208*/ 	.word	0x00001620


	//   ....[7]....
        /*020c*/ 	.word	0x00001630


	//   ....[8]....
        /*0210*/ 	.word	0x000017e0


	//   ....[9]....
        /*0214*/ 	.word	0x000017f0


	//   ....[10]....
        /*0218*/ 	.word	0x00001840


	//   ....[11]....
        /*021c*/ 	.word	0x00001850


	//----- nvinfo : EIATTR_EXIT_INSTR_OFFSETS
	.align		4
.L_64:
        /*0220*/ 	.byte	0x04, 0x1c
        /*0222*/ 	.short	(.L_66 - .L_65)


	//   ....[0]....
.L_65:
        /*0224*/ 	.word	0x00002c70


	//   ....[1]....
        /*0228*/ 	.word	0x00002ca0


	//----- nvinfo : EIATTR_REQNTID
	.align		4
.L_66:
        /*022c*/ 	.byte	0x04, 0x10
        /*022e*/ 	.short	(.L_68 - .L_67)
.L_67:
        /*0230*/ 	.word	0x00000200
        /*0234*/ 	.word	0x00000001
        /*0238*/ 	.word	0x00000001


	//----- nvinfo : EIATTR_CBANK_PARAM_SIZE
	.align		4
.L_68:
        /*023c*/ 	.byte	0x03, 0x19
        /*023e*/ 	.short	0x0088


	//----- nvinfo : EIATTR_PARAM_CBANK
	.align		4
        /*0240*/ 	.byte	0x04, 0x0a
        /*0242*/ 	.short	(.L_70 - .L_69)
	.align		4
.L_69:
        /*0244*/ 	.word	index@(.nv.constant0.attn_fwd)
        /*0248*/ 	.short	0x0210
        /*024a*/ 	.short	0x0088


	//----- nvinfo : EIATTR_SW_WAR
	.align		4
.L_70:
        /*024c*/ 	.byte	0x04, 0x36
        /*024e*/ 	.short	(.L_72 - .L_71)
.L_71:
        /*0250*/ 	.word	0x00000008
.L_72:


//--------------------- .nv.callgraph             --------------------------
	.section	.nv.callgraph,"",@"SHT_CUDA_CALLGRAPH"
	.align	4
	.sectionentsize	8
	.align		4
        /*0000*/ 	.word	0x00000000
	.align		4
        /*0004*/ 	.word	0xffffffff
	.align		4
        /*0008*/ 	.word	0x00000000
	.align		4
        /*000c*/ 	.word	0xfffffffe
	.align		4
        /*0010*/ 	.word	0x00000000
	.align		4
        /*0014*/ 	.word	0xfffffffd
	.align		4
        /*0018*/ 	.word	0x00000000
	.align		4
        /*001c*/ 	.word	0xfffffffc


//--------------------- .nv.constant4             --------------------------
	.section	.nv.constant4,"a",@progbits
	.align	8
	.align		8
.nv.constant4:
        /*0000*/ 	.dword	_$_str


//--------------------- .text.attn_fwd            --------------------------
	.section	.text.attn_fwd,"ax",@progbits
	.align	128
        .global         attn_fwd
        .type           attn_fwd,@function
        .size           attn_fwd,(.L_x_3 - attn_fwd)
        .other          attn_fwd,@"STO_CUDA_ENTRY STV_DEFAULT"
attn_fwd:
.text.attn_fwd:
[----:B------:R-:W-:Y:S01]  /*0000*/  LDC R1, c[0x0][0x28] ;  /* 0x00000a00ff017b82 */ /* 0x000fe20000000800 */
[----:B------:R-:W0:Y:S07]  /*0010*/  S2R R0, SR_TID.X ;  /* 0x0000000000007919 */ /* 0x000e2e0000002100 */
[----:B------:R-:W1:Y:S01]  /*0020*/  S2UR UR12, SR_CTAID.Y ;  /* 0x00000000000c79c3 */ /* 0x000e620000002600 */
[----:B------:R-:W-:Y:S01]  /*0030*/  ULDC.64 UR4, c[0x0][0x240] ;  /* 0x0000900000047ab9 */ /* 0x000fe20000000a00 */
[----:B------:R-:W-:Y:S01]  /*0040*/  ULDC.64 UR16, c[0x0][0x208] ;  /* 0x0000820000107ab9 */ /* 0x000fe20000000a00 */
[----:B------:R-:W2:Y:S05]  /*0050*/  S2R R3, SR_CTAID.X ;  /* 0x0000000000037919 */ /* 0x000eaa0000002500 */
[----:B------:R-:W3:Y:S08]  /*0060*/  LDC R8, c[0x0][0x248] ;  /* 0x00009200ff087b82 */ /* 0x000ef00000000800 */
[----:B------:R-:W4:Y:S01]  /*0070*/  LDC.64 R10, c[0x0][0x210] ;  /* 0x00008400ff0a7b82 */ /* 0x000f220000000a00 */
[----:B-1----:R-:W-:Y:S01]  /*0080*/  UIMAD UR4, UR12, UR4, URZ ;  /* 0x000000040c0472a4 */ /* 0x002fe2000f8e023f */
[----:B0-----:R-:W-:-:S05]  /*0090*/  LOP3.LUT R2, R0, 0xff, RZ, 0xc0, !PT ;  /* 0x000000ff00027812 */ /* 0x001fca00078ec0ff */
[----:B--2---:R-:W-:Y:S01]  /*00a0*/  IMAD R2, R3, 0x100, R2 ;  /* 0x0000010003027824 */ /* 0x004fe200078e0202 */
[----:B------:R-:W-:-:S03]  /*00b0*/  SHF.R.U32.HI R3, RZ, 0x8, R0 ;  /* 0x00000008ff037819 */ /* 0x000fc60000011600 */
[----:B------:R-:W-:Y:S01]  /*00c0*/  IMAD R7, R2, UR5, RZ ;  /* 0x0000000502077c24 */ /* 0x000fe2000f8e02ff */
[----:B------:R-:W-:Y:S01]  /*00d0*/  SGXT.U32 R3, R3, 0x1 ;  /* 0x000000010303781a */ /* 0x000fe20000000000 */
[----:B------:R-:W-:-:S03]  /*00e0*/  USHF.R.S32.HI UR5, URZ, 0x1f, UR4 ;  /* 0x0000001f3f057899 */ /* 0x000fc60008011404 */
[----:B----4-:R-:W-:Y:S01]  /*00f0*/  IADD3 R5, P0, P1, R7, UR4, R10 ;  /* 0x0000000407057c10 */ /* 0x010fe2000f91e00a */
[-C--:B---3--:R-:W-:Y:S01]  /*0100*/  IMAD R9, R3, R8.reuse, RZ ;  /* 0x0000000803097224 */ /* 0x088fe200078e02ff */
[----:B------:R-:W-:Y:S02]  /*0110*/  SHF.R.S32.HI R4, RZ, 0x1f, R7 ;  /* 0x0000001fff047819 */ /* 0x000fe40000011407 */
[----:B------:R-:W-:Y:S01]  /*0120*/  LEA.HI R7, R0, 0x2, RZ, 0x18 ;  /* 0x0000000200077811 */ /* 0x000fe200078fc0ff */
[----:B------:R-:W-:Y:S01]  /*0130*/  IMAD R23, R8, 0x4, R9 ;  /* 0x0000000408177824 */ /* 0x000fe200078e0209 */
[----:B------:R-:W-:Y:S02]  /*0140*/  IADD3.X R4, R4, UR5, R11, P0, P1 ;  /* 0x0000000504047c10 */ /* 0x000fe400087e240b */
[----:B------:R-:W-:Y:S01]  /*0150*/  IADD3 R10, P0, R9, R5, RZ ;  /* 0x00000005090a7210 */ /* 0x000fe20007f1e0ff */
[----:B------:R-:W-:Y:S01]  /*0160*/  IMAD R7, R7, R8, RZ ;  /* 0x0000000807077224 */ /* 0x000fe200078e02ff */
[----:B------:R-:W-:-:S02]  /*0170*/  LEA.HI R19, R0, 0xe, RZ, 0x18 ;  /* 0x0000000e00137811 */ /* 0x000fc400078fc0ff */
[----:B------:R-:W-:Y:S02]  /*0180*/  LEA.HI.X.SX32 R11, R9, R4, 0x1, P0 ;  /* 0x00000004090b7211 */ /* 0x000fe400000f0eff */
[C---:B------:R-:W-:Y:S02]  /*0190*/  LEA.HI R9, R0.reuse, 0x6, RZ, 0x18 ;  /* 0x0000000600097811 */ /* 0x040fe400078fc0ff */
[-C--:B------:R-:W-:Y:S01]  /*01a0*/  IADD3 R12, P0, R7, R5.reuse, RZ ;  /* 0x00000005070c7210 */ /* 0x080fe20007f1e0ff */
[----:B------:R0:W2:Y:S01]  /*01b0*/  LDG.E.U8 R6, desc[UR16][R10.64] ;  /* 0x000000100a067981 */ /* 0x0000a2000c1e1100 */
[----:B------:R-:W-:Y:S01]  /*01c0*/  IADD3 R14, P1, R23, R5, RZ ;  /* 0x00000005170e7210 */ /* 0x000fe20007f3e0ff */
[-C--:B------:R-:W-:Y:S01]  /*01d0*/  IMAD R20, R9, R8.reuse, RZ ;  /* 0x0000000809147224 */ /* 0x080fe200078e02ff */
[----:B------:R-:W-:Y:S01]  /*01e0*/  LEA.HI R17, R0, 0xa, RZ, 0x18 ;  /* 0x0000000a00117811 */ /* 0x000fe200078fc0ff */
[----:B------:R-:W-:Y:S01]  /*01f0*/  IMAD R24, R19, R8, RZ ;  /* 0x0000000813187224 */ /* 0x000fe200078e02ff */
[----:B------:R-:W-:-:S02]  /*0200*/  LEA.HI.X.SX32 R13, R7, R4, 0x1, P0 ;  /* 0x00000004070d7211 */ /* 0x000fc400000f0eff */
[-C--:B------:R-:W-:Y:S01]  /*0210*/  IADD3 R16, P0, R20, R5.reuse, RZ ;  /* 0x0000000514107210 */ /* 0x080fe20007f1e0ff */
[----:B------:R-:W-:Y:S01]  /*0220*/  IMAD R22, R17, R8, RZ ;  /* 0x0000000811167224 */ /* 0x000fe200078e02ff */
[-C--:B------:R-:W-:Y:S01]  /*0230*/  LEA.HI.X.SX32 R15, R23, R4.reuse, 0x1, P1 ;  /* 0x00000004170f7211 */ /* 0x080fe200008f0eff */
[----:B------:R1:W3:Y:S01]  /*0240*/  LDG.E.U8 R9, desc[UR16][R12.64] ;  /* 0x000000100c097981 */ /* 0x0002e2000c1e1100 */
[C---:B0-----:R-:W-:Y:S02]  /*0250*/  LEA.HI R11, R0.reuse, 0x16, RZ, 0x18 ;  /* 0x00000016000b7811 */ /* 0x041fe400078fc0ff */
[----:B------:R-:W-:Y:S01]  /*0260*/  LEA.HI R21, R0, 0x12, RZ, 0x18 ;  /* 0x0000001200157811 */ /* 0x000fe200078fc0ff */
[----:B------:R0:W4:Y:S01]  /*0270*/  LDG.E.U8 R7, desc[UR16][R14.64] ;  /* 0x000000100e077981 */ /* 0x000122000c1e1100 */
[----:B------:R-:W-:Y:S02]  /*0280*/  LEA.HI.X.SX32 R17, R20, R4, 0x1, P0 ;  /* 0x0000000414117211 */ /* 0x000fe400000f0eff */
[-C--:B------:R-:W-:Y:S01]  /*0290*/  IADD3 R20, P0, R24, R5.reuse, RZ ;  /* 0x0000000518147210 */ /* 0x080fe20007f1e0ff */
[-C--:B-1----:R-:W-:Y:S01]  /*02a0*/  IMAD R12, R11, R8.reuse, RZ ;  /* 0x000000080b0c7224 */ /* 0x082fe200078e02ff */
[----:B------:R-:W-:Y:S01]  /*02b0*/  IADD3 R18, P1, R22, R5, RZ ;  /* 0x0000000516127210 */ /* 0x000fe20007f3e0ff */
[----:B------:R-:W-:Y:S01]  /*02c0*/  IMAD R13, R8, 0x4, R23 ;  /* 0x00000004080d7824 */ /* 0x000fe200078e0217 */
[----:B------:R1:W5:Y:S01]  /*02d0*/  LDG.E.U8 R10, desc[UR16][R16.64] ;  /* 0x00000010100a7981 */ /* 0x000362000c1e1100 */
[----:B0-----:R-:W-:Y:S01]  /*02e0*/  IMAD R14, R21, R8, RZ ;  /* 0x00000008150e7224 */ /* 0x001fe200078e02ff */
[----:B------:R-:W-:-:S02]  /*02f0*/  LEA.HI.X.SX32 R21, R24, R4, 0x1, P0 ;  /* 0x0000000418157211 */ /* 0x000fc400000f0eff */
[-C--:B------:R-:W-:Y:S02]  /*0300*/  IADD3 R24, P0, R12, R5.reuse, RZ ;  /* 0x000000050c187210 */ /* 0x080fe40007f1e0ff */
[-C--:B------:R-:W-:Y:S01]  /*0310*/  LEA.HI.X.SX32 R19, R22, R4.reuse, 0x1, P1 ;  /* 0x0000000416137211 */ /* 0x080fe200008f0eff */
[----:B------:R-:W-:Y:S01]  /*0320*/  IMAD R15, R8, 0x4, R13 ;  /* 0x00000004080f7824 */ /* 0x000fe200078e020d */
[-C--:B------:R-:W-:Y:S01]  /*0330*/  IADD3 R22, P1, R14, R5.reuse, RZ ;  /* 0x000000050e167210 */ /* 0x080fe20007f3e0ff */
[----:B------:R-:W5:Y:S01]  /*0340*/  LDG.E.U8 R28, desc[UR16][R20.64] ;  /* 0x00000010141c7981 */ /* 0x000f62000c1e1100 */
[-C--:B------:R-:W-:Y:S02]  /*0350*/  LEA.HI.X.SX32 R25, R12, R4.reuse, 0x1, P0 ;  /* 0x000000040c197211 */ /* 0x080fe400000f0eff */
[CC--:B------:R-:W-:Y:S01]  /*0360*/  IADD3 R12, P0, R13.reuse, R5.reuse, RZ ;  /* 0x000000050d0c7210 */ /* 0x0c0fe20007f1e0ff */
[----:B------:R0:W5:Y:S01]  /*0370*/  LDG.E.U8 R11, desc[UR16][R18.64] ;  /* 0x00000010120b7981 */ /* 0x000162000c1e1100 */
[-C--:B------:R-:W-:Y:S01]  /*0380*/  LEA.HI.X.SX32 R23, R14, R4.reuse, 0x1, P1 ;  /* 0x000000040e177211 */ /* 0x080fe200008f0eff */
[----:B-1----:R-:W-:Y:S01]  /*0390*/  IMAD R17, R8, 0x4, R15 ;  /* 0x0000000408117824 */ /* 0x002fe200078e020f */
[----:B------:R-:W-:Y:S01]  /*03a0*/  LEA.HI.X.SX32 R13, R13, R4, 0x1, P0 ;  /* 0x000000040d0d7211 */ /* 0x000fe200000f0eff */
[----:B------:R1:W5:Y:S01]  /*03b0*/  LDG.E.U8 R30, desc[UR16][R24.64] ;  /* 0x00000010181e7981 */ /* 0x000362000c1e1100 */
[----:B------:R-:W-:-:S03]  /*03c0*/  IADD3 R14, P0, R15, R5, RZ ;  /* 0x000000050f0e7210 */ /* 0x000fc60007f1e0ff */
[----:B------:R1:W5:Y:S01]  /*03d0*/  LDG.E.U8 R29, desc[UR16][R22.64] ;  /* 0x00000010161d7981 */ /* 0x000362000c1e1100 */
[C---:B0-----:R-:W-:Y:S02]  /*03e0*/  LEA.HI R19, R0.reuse, 0x1a, RZ, 0x18 ;  /* 0x0000001a00137811 */ /* 0x041fe400078fc0ff */
[----:B------:R-:W-:Y:S01]  /*03f0*/  LEA.HI.X.SX32 R15, R15, R4, 0x1, P0 ;  /* 0x000000040f0f7211 */ /* 0x000fe200000f0eff */
[----:B------:R0:W5:Y:S01]  /*0400*/  LDG.E.U8 R26, desc[UR16][R12.64] ;  /* 0x000000100c1a7981 */ /* 0x000162000c1e1100 */
[----:B------:R-:W-:Y:S01]  /*0410*/  LEA.HI R21, R0, 0x1e, RZ, 0x18 ;  /* 0x0000001e00157811 */ /* 0x000fe200078fc0ff */
[----:B-1----:R-:W-:Y:S02]  /*0420*/  IMAD R24, R19, R8, RZ ;  /* 0x0000000813187224 */ /* 0x002fe400078e02ff */
[C---:B------:R-:W-:Y:S01]  /*0430*/  IMAD R23, R8.reuse, 0x4, R17 ;  /* 0x0000000408177824 */ /* 0x040fe200078e0211 */
[CC--:B------:R-:W-:Y:S01]  /*0440*/  IADD3 R16, P0, R17.reuse, R5.reuse, RZ ;  /* 0x0000000511107210 */ /* 0x0c0fe20007f1e0ff */
[----:B------:R1:W5:Y:S02]  /*0450*/  LDG.E.U8 R27, desc[UR16][R14.64] ;  /* 0x000000100e1b7981 */ /* 0x000364000c1e1100 */
[C---:B------:R-:W-:Y:S01]  /*0460*/  IMAD R19, R8.reuse, 0x4, R23 ;  /* 0x0000000408137824 */ /* 0x040fe200078e0217 */
[----:B------:R-:W-:Y:S01]  /*0470*/  LEA.HI.X.SX32 R17, R17, R4, 0x1, P0 ;  /* 0x0000000411117211 */ /* 0x000fe200000f0eff */
[----:B------:R-:W-:Y:S01]  /*0480*/  IMAD R25, R21, R8, RZ ;  /* 0x0000000815197224 */ /* 0x000fe200078e02ff */
[-C--:B0-----:R-:W-:Y:S01]  /*0490*/  IADD3 R12, P0, R23, R5.reuse, RZ ;  /* 0x00000005170c7210 */ /* 0x081fe20007f1e0ff */
[----:B------:R-:W-:Y:S01]  /*04a0*/  IMAD R8, R8, 0x4, R19 ;  /* 0x0000000408087824 */ /* 0x000fe200078e0213 */
[-C--:B------:R-:W-:Y:S01]  /*04b0*/  IADD3 R20, P2, R24, R5.reuse, RZ ;  /* 0x0000000518147210 */ /* 0x080fe20007f5e0ff */
[----:B------:R-:W5:Y:S01]  /*04c0*/  LDG.E.U8 R16, desc[UR16][R16.64] ;  /* 0x0000001010107981 */ /* 0x000f62000c1e1100 */
[----:B------:R-:W-:-:S02]  /*04d0*/  IADD3 R22, P3, R25, R5, RZ ;  /* 0x0000000519167210 */ /* 0x000fc40007f7e0ff */
[-C--:B------:R-:W-:Y:S02]  /*04e0*/  LEA.HI.X.SX32 R13, R23, R4.reuse, 0x1, P0 ;  /* 0x00000004170d7211 */ /* 0x080fe400000f0eff */
[-C--:B------:R-:W-:Y:S02]  /*04f0*/  IADD3 R18, P1, R19, R5.reuse, RZ ;  /* 0x0000000513127210 */ /* 0x080fe40007f3e0ff */
[----:B-1----:R-:W-:Y:S01]  /*0500*/  IADD3 R14, P0, R8, R5, RZ ;  /* 0x00000005080e7210 */ /* 0x002fe20007f1e0ff */
[----:B------:R-:W5:Y:S01]  /*0510*/  LDG.E.U8 R12, desc[UR16][R12.64] ;  /* 0x000000100c0c7981 */ /* 0x000f62000c1e1100 */
[-C--:B------:R-:W-:Y:S02]  /*0520*/  LEA.HI.X.SX32 R21, R24, R4.reuse, 0x1, P2 ;  /* 0x0000000418157211 */ /* 0x080fe400010f0eff */
[-C--:B------:R-:W-:Y:S02]  /*0530*/  LEA.HI.X.SX32 R23, R25, R4.reuse, 0x1, P3 ;  /* 0x0000000419177211 */ /* 0x080fe400018f0eff */
[----:B------:R-:W-:-:S02]  /*0540*/  LEA.HI.X.SX32 R19, R19, R4, 0x1, P1 ;  /* 0x0000000413137211 */ /* 0x000fc400008f0eff */
[----:B------:R-:W-:Y:S01]  /*0550*/  LEA.HI.X.SX32 R15, R8, R4, 0x1, P0 ;  /* 0x00000004080f7211 */ /* 0x000fe200000f0eff */
[----:B------:R0:W5:Y:S04]  /*0560*/  LDG.E.U8 R21, desc[UR16][R20.64] ;  /* 0x0000001014157981 */ /* 0x000168000c1e1100 */
[----:B------:R-:W5:Y:S04]  /*0570*/  LDG.E.U8 R18, desc[UR16][R18.64] ;  /* 0x0000001012127981 */ /* 0x000f68000c1e1100 */
[----:B------:R-:W5:Y:S04]  /*0580*/  LDG.E.U8 R14, desc[UR16][R14.64] ;  /* 0x000000100e0e7981 */ /* 0x000f68000c1e1100 */
[----:B------:R1:W5:Y:S01]  /*0590*/  LDG.E.U8 R23, desc[UR16][R22.64] ;  /* 0x0000001016177981 */ /* 0x000362000c1e1100 */
[----:B------:R-:W-:Y:S01]  /*05a0*/  IMAD.SHL.U32 R4, R0, 0x20, RZ ;  /* 0x0000002000047824 */ /* 0x000fe200078e00ff */
[----:B------:R-:W-:-:S04]  /*05b0*/  SHF.R.S32.HI R5, RZ, 0x2, R0 ;  /* 0x00000002ff057819 */ /* 0x000fc80000011400 */
[----:B------:R-:W-:Y:S02]  /*05c0*/  LOP3.LUT R4, R4, 0x1f60, RZ, 0xc0, !PT ;  /* 0x00001f6004047812 */ /* 0x000fe400078ec0ff */
[----:B------:R-:W-:-:S04]  /*05d0*/  SGXT R5, R5, 0x1 ;  /* 0x000000010505781a */ /* 0x000fc80000000200 */
[----:B------:R-:W-:Y:S01]  /*05e0*/  LOP3.LUT R4, R4, 0x90, R5, 0xf8, !PT ;  /* 0x0000009004047812 */ /* 0x000fe200078ef805 */
[----:B------:R-:W0:Y:S03]  /*05f0*/  S2UR UR6, SR_CgaCtaId ;  /* 0x00000000000679c3 */ /* 0x000e260000008800 */
[----:B------:R-:W-:-:S05]  /*0600*/  LOP3.LUT R4, R4, R3, RZ, 0xfc, !PT ;  /* 0x0000000304047212 */ /* 0x000fca00078efcff */
[----:B------:R-:W1:Y:S01]  /*0610*/  LDC R3, c[0x0][0x280] ;  /* 0x0000a000ff037b82 */ /* 0x000e620000000800 */
[----:B------:R-:W-:Y:S01]  /*0620*/  UMOV UR4, 0x400 ;  /* 0x0000040000047882 */ /* 0x000fe20000000000 */
[----:B------:R-:W-:Y:S01]  /*0630*/  LOP3.LUT R5, R4, 0x10, RZ, 0x3c, !PT ;  /* 0x0000001004057812 */ /* 0x000fe200078e3cff */
[----:B------:R-:W-:Y:S01]  /*0640*/  IMAD.MOV.U32 R31, RZ, RZ, -0x800000 ;  /* 0xff800000ff1f7424 */ /* 0x000fe200078e00ff */
[----:B0-----:R-:W-:Y:S01]  /*0650*/  ULEA UR6, UR6, UR4, 0x18 ;  /* 0x0000000406067291 */ /* 0x001fe2000f8ec03f */
[----:B-1----:R-:W-:Y:S01]  /*0660*/  ISETP.GE.AND P0, PT, R3, 0x1, PT ;  /* 0x000000010300780c */ /* 0x002fe20003f06270 */
[----:B------:R-:W-:Y:S01]  /*0670*/  IMAD.MOV.U32 R20, RZ, RZ, 0x3f800000 ;  /* 0x3f800000ff147424 */ /* 0x000fe200078e00ff */
[----:B------:R-:W-:Y:S01]  /*0680*/  CS2R R40, SRZ ;  /* 0x0000000000287805 */ /* 0x000fe2000001ff00 */
[----:B------:R-:W-:Y:S01]  /*0690*/  IMAD.MOV.U32 R22, RZ, RZ, 0x3f800000 ;  /* 0x3f800000ff167424 */ /* 0x000fe200078e00ff */
[----:B------:R-:W-:Y:S01]  /*06a0*/  CS2R R42, SRZ ;  /* 0x00000000002a7805 */ /* 0x000fe2000001ff00 */
[----:B------:R-:W-:Y:S01]  /*06b0*/  IMAD.MOV.U32 R15, RZ, RZ, -0x800000 ;  /* 0xff800000ff0f7424 */ /* 0x000fe200078e00ff */
[----:B------:R-:W-:-:S02]  /*06c0*/  CS2R R44, SRZ ;  /* 0x00000000002c7805 */ /* 0x000fc4000001ff00 */
[----:B------:R-:W-:Y:S02]  /*06d0*/  CS2R R46, SRZ ;  /* 0x00000000002e7805 */ /* 0x000fe4000001ff00 */
[----:B------:R-:W-:Y:S02]  /*06e0*/  CS2R R48, SRZ ;  /* 0x0000000000307805 */ /* 0x000fe4000001ff00 */
[----:B------:R-:W-:Y:S02]  /*06f0*/  CS2R R50, SRZ ;  /* 0x0000000000327805 */ /* 0x000fe4000001ff00 */
[----:B------:R-:W-:Y:S02]  /*0700*/  CS2R R52, SRZ ;  /* 0x0000000000347805 */ /* 0x000fe4000001ff00 */
[----:B------:R-:W-:Y:S01]  /*0710*/  CS2R R54, SRZ ;  /* 0x0000000000367805 */ /* 0x000fe2000001ff00 */
[----:B--2---:R0:W-:Y:S04]  /*0720*/  STS.U8 [R4+UR6], R6 ;  /* 0x0000000604007988 */ /* 0x0041e80008000006 */
[----:B---3--:R0:W-:Y:S04]  /*0730*/  STS.U8 [R4+UR6+0x2], R9 ;  /* 0x0000020904007988 */ /* 0x0081e80008000006 */
[----:B----4-:R0:W-:Y:S04]  /*0740*/  STS.U8 [R4+UR6+0x4], R7 ;  /* 0x0000040704007988 */ /* 0x0101e80008000006 */
[----:B-----5:R0:W-:Y:S04]  /*0750*/  STS.U8 [R4+UR6+0x6], R10 ;  /* 0x0000060a04007988 */ /* 0x0201e80008000006 */
[----:B------:R0:W-:Y:S04]  /*0760*/  STS.U8 [R4+UR6+0xe], R28 ;  /* 0x00000e1c04007988 */ /* 0x0001e80008000006 */
[----:B------:R0:W-:Y:S04]  /*0770*/  STS.U8 [R4+UR6+0xa], R11 ;  /* 0x00000a0b04007988 */ /* 0x0001e80008000006 */
[----:B------:R0:W-:Y:S04]  /*0780*/  STS.U8 [R4+UR6+0x8], R26 ;  /* 0x0000081a04007988 */ /* 0x0001e80008000006 */
[----:B------:R0:W-:Y:S04]  /*0790*/  STS.U8 [R4+UR6+0xc], R27 ;  /* 0x00000c1b04007988 */ /* 0x0001e80008000006 */
[----:B------:R0:W-:Y:S04]  /*07a0*/  STS.U8 [R5+UR6+0x2], R29 ;  /* 0x0000021d05007988 */ /* 0x0001e80008000006 */
[----:B------:R0:W-:Y:S04]  /*07b0*/  STS.U8 [R5+UR6], R16 ;  /* 0x0000001005007988 */ /* 0x0001e80008000006 */
[----:B------:R0:W-:Y:S04]  /*07c0*/  STS.U8 [R5+UR6+0x6], R30 ;  /* 0x0000061e05007988 */ /* 0x0001e80008000006 */
[----:B------:R0:W-:Y:S04]  /*07d0*/  STS.U8 [R5+UR6+0x4], R12 ;  /* 0x0000040c05007988 */ /* 0x0001e80008000006 */
[----:B------:R0:W-:Y:S04]  /*07e0*/  STS.U8 [R5+UR6+0xa], R21 ;  /* 0x00000a1505007988 */ /* 0x0001e80008000006 */
[----:B------:R0:W-:Y:S04]  /*07f0*/  STS.U8 [R5+UR6+0x8], R18 ;  /* 0x0000081205007988 */ /* 0x0001e80008000006 */
[----:B------:R0:W-:Y:S04]  /*0800*/  STS.U8 [R5+UR6+0xc], R14 ;  /* 0x00000c0e05007988 */ /* 0x0001e80008000006 */
[----:B------:R0:W-:Y:S01]  /*0810*/  STS.U8 [R5+UR6+0xe], R23 ;  /* 0x00000e1705007988 */ /* 0x0001e20008000006 */
[----:B------:R-:W-:Y:S05]  /*0820*/  @!P0 BRA `(.L_x_0) ;  /* 0x00000010003c8947 */ /* 0x000fea0003800000 */
[----:B0-----:R-:W0:Y:S01]  /*0830*/  LDC.64 R12, c[0x0][0x250] ;  /* 0x00009400ff0c7b82 */ /* 0x001e220000000a00 */
[C---:B------:R-:W-:Y:S01]  /*0840*/  LOP3.LUT R4, R0.reuse, 0x1, RZ, 0xc0, !PT ;  /* 0x0000000100047812 */ /* 0x040fe200078ec0ff */
[----:B------:R-:W-:Y:S01]  /*0850*/  ULDC UR4, c[0x0][0x258] ;  /* 0x0000960000047ab9 */ /* 0x000fe20000000800 */
[----:B------:R-:W-:Y:S01]  /*0860*/  LOP3.LUT R5, R0, 0x1c, RZ, 0xc0, !PT ;  /* 0x0000001c00057812 */ /* 0x000fe200078ec0ff */
[----:B------:R-:W-:Y:S01]  /*0870*/  ULDC.64 UR8, c[0x0][0x218] ;  /* 0x0000860000087ab9 */ /* 0x000fe20000000a00 */
[--C-:B------:R-:W-:Y:S01]  /*0880*/  SHF.R.U32.HI R11, RZ, 0x1, R0.reuse ;  /* 0x00000001ff0b7819 */ /* 0x100fe20000011600 */
[----:B------:R-:W-:Y:S01]  /*0890*/  ULDC.64 UR14, c[0x0][0x260] ;  /* 0x00009800000e7ab9 */ /* 0x000fe20000000a00 */
[----:B------:R-:W-:Y:S01]  /*08a0*/  IMAD.MOV.U32 R20, RZ, RZ, 0x3f800000 ;  /* 0x3f800000ff147424 */ /* 0x000fe200078e00ff */
[----:B------:R-:W1:Y:S01]  /*08b0*/  LDC.64 R8, c[0x0][0x220] ;  /* 0x00008800ff087b82 */ /* 0x000e620000000a00 */
[----:B------:R-:W-:Y:S01]  /*08c0*/  IMAD R6, R4, 0x2, R5 ;  /* 0x0000000204067824 */ /* 0x000fe200078e0205 */
[----:B------:R-:W-:Y:S01]  /*08d0*/  SHF.R.U32.HI R5, RZ, 0x5, R0 ;  /* 0x00000005ff057819 */ /* 0x000fe20000011600 */
[----:B------:R-:W-:Y:S01]  /*08e0*/  IMAD.MOV.U32 R56, RZ, RZ, -0x800000 ;  /* 0xff800000ff387424 */ /* 0x000fe200078e00ff */
[----:B------:R-:W-:Y:S01]  /*08f0*/  LOP3.LUT R4, R0, 0x1f, RZ, 0xc0, !PT ;  /* 0x0000001f00047812 */ /* 0x000fe200078ec0ff */
[----:B------:R-:W-:Y:S01]  /*0900*/  IMAD.MOV.U32 R22, RZ, RZ, 0x3f800000 ;  /* 0x3f800000ff167424 */ /* 0x000fe200078e00ff */
[----:B------:R-:W-:-:S02]  /*0910*/  R2UR UR13, R5 ;  /* 0x00000000050d72ca */ /* 0x000fc400000e0000 */
[----:B------:R-:W-:Y:S01]  /*0920*/  CS2R R40, SRZ ;  /* 0x0000000000287805 */ /* 0x000fe2000001ff00 */
[----:B------:R-:W2:Y:S01]  /*0930*/  LDC R15, c[0x0][0x268] ;  /* 0x00009a00ff0f7b82 */ /* 0x000ea20000000800 */
[----:B------:R-:W-:Y:S01]  /*0940*/  SGXT.U32 R11, R11, 0x1 ;  /* 0x000000010b0b781a */ /* 0x000fe20000000000 */
[----:B------:R-:W-:Y:S01]  /*0950*/  IMAD R5, R4, UR4, RZ ;  /* 0x0000000404057c24 */ /* 0x000fe2000f8e02ff */
[----:B------:R-:W-:Y:S01]  /*0960*/  UIMAD UR4, UR12, UR14, URZ ;  /* 0x0000000e0c0472a4 */ /* 0x000fe2000f8e023f */
[----:B------:R-:W-:Y:S02]  /*0970*/  CS2R R42, SRZ ;  /* 0x00000000002a7805 */ /* 0x000fe4000001ff00 */
[----:B------:R-:W-:Y:S02]  /*0980*/  LOP3.LUT R11, R6, R11, RZ, 0xfc, !PT ;  /* 0x0000000b060b7212 */ /* 0x000fe400078efcff */
[----:B------:R-:W-:Y:S02]  /*0990*/  CS2R R44, SRZ ;  /* 0x00000000002c7805 */ /* 0x000fe4000001ff00 */
[----:B------:R-:W-:Y:S01]  /*09a0*/  SHF.R.U32.HI R6, RZ, 0x5, R0 ;  /* 0x00000005ff067819 */ /* 0x000fe20000011600 */
[----:B0-----:R-:W-:Y:S01]  /*09b0*/  IMAD R12, R12, UR12, RZ ;  /* 0x0000000c0c0c7c24 */ /* 0x001fe2000f8e02ff */
[----:B------:R-:W-:Y:S01]  /*09c0*/  SHF.R.S32.HI R7, RZ, 0x1f, R5 ;  /* 0x0000001fff077819 */ /* 0x000fe20000011405 */
[----:B------:R-:W-:Y:S01]  /*09d0*/  USHF.R.S32.HI UR7, URZ, 0x1f, UR4 ;  /* 0x0000001f3f077899 */ /* 0x000fe20008011404 */
[----:B------:R-:W-:Y:S01]  /*09e0*/  CS2R R46, SRZ ;  /* 0x00000000002e7805 */ /* 0x000fe2000001ff00 */
[----:B------:R-:W-:Y:S01]  /*09f0*/  UIADD3 UR5, UR13, 0x10, URZ ;  /* 0x000000100d057890 */ /* 0x000fe2000fffe03f */
[--C-:B------:R-:W-:Y:S01]  /*0a00*/  IADD3 R21, P0, P1, R5, UR8, R12.reuse ;  /* 0x0000000805157c10 */ /* 0x100fe2000f91e00c */
[----:B------:R-:W-:Y:S01]  /*0a10*/  IMAD R5, R4, UR15, RZ ;  /* 0x0000000f04057c24 */ /* 0x000fe2000f8e02ff */
[----:B------:R-:W-:-:S02]  /*0a20*/  SHF.R.S32.HI R12, RZ, 0x1f, R12 ;  /* 0x0000001fff0c7819 */ /* 0x000fc4000001140c */
[----:B------:R-:W-:Y:S02]  /*0a30*/  CS2R R48, SRZ ;  /* 0x0000000000307805 */ /* 0x000fe4000001ff00 */
[----:B------:R-:W-:Y:S01]  /*0a40*/  SGXT.U32 R4, R6, 0x4 ;  /* 0x000000040604781a */ /* 0x000fe20000000000 */
[----:B------:R-:W-:Y:S01]  /*0a50*/  IMAD R16, R13, UR5, RZ ;  /* 0x000000050d107c24 */ /* 0x000fe2000f8e02ff */
[----:B------:R-:W-:Y:S02]  /*0a60*/  IADD3.X R12, R7, UR9, R12, P0, P1 ;  /* 0x00000009070c7c10 */ /* 0x000fe400087e240c */
[----:B------:R-:W-:Y:S02]  /*0a70*/  CS2R R50, SRZ ;  /* 0x0000000000327805 */ /* 0x000fe4000001ff00 */
[----:B-1----:R-:W-:Y:S01]  /*0a80*/  IADD3 R7, P0, P1, R5, UR4, R8 ;  /* 0x0000000405077c10 */ /* 0x002fe2000f91e008 */
[C---:B------:R-:W-:Y:S01]  /*0a90*/  IMAD R17, R4.reuse, R13, RZ ;  /* 0x0000000d04117224 */ /* 0x040fe200078e02ff */
[----:B------:R-:W-:Y:S01]  /*0aa0*/  SHF.R.S32.HI R6, RZ, 0x1f, R5 ;  /* 0x0000001fff067819 */ /* 0x000fe20000011405 */
[----:B--2---:R-:W-:Y:S01]  /*0ab0*/  IMAD R4, R4, R15, RZ ;  /* 0x0000000f04047224 */ /* 0x004fe200078e02ff */
[----:B------:R-:W-:Y:S01]  /*0ac0*/  CS2R R52, SRZ ;  /* 0x0000000000347805 */ /* 0x000fe2000001ff00 */
[----:B------:R-:W-:Y:S01]  /*0ad0*/  IMAD R10, R15, UR5, RZ ;  /* 0x000000050f0a7c24 */ /* 0x000fe2000f8e02ff */
[----:B------:R-:W-:Y:S01]  /*0ae0*/  IADD3.X R5, R6, UR7, R9, P0, P1 ;  /* 0x0000000706057c10 */ /* 0x000fe200087e2409 */
[----:B------:R-:W-:Y:S01]  /*0af0*/  UIADD3 UR5, UR6, 0x2000, URZ ;  /* 0x0000200006057890 */ /* 0x000fe2000fffe03f */
[CC--:B------:R-:W-:Y:S01]  /*0b00*/  IADD3 R23, P0, R17.reuse, R21.reuse, RZ ;  /* 0x0000001511177210 */ /* 0x0c0fe20007f1e0ff */
[----:B------:R-:W-:Y:S01]  /*0b10*/  IMAD.MOV.U32 R9, RZ, RZ, 0x5410 ;  /* 0x00005410ff097424 */ /* 0x000fe200078e00ff */
[----:B------:R-:W-:Y:S01]  /*0b20*/  IADD3 R21, P1, R16, R21, RZ ;  /* 0x0000001510157210 */ /* 0x000fe20007f3e0ff */
[----:B------:R-:W-:Y:S01]  /*0b30*/  IMAD.MOV.U32 R8, RZ, RZ, 0x7632 ;  /* 0x00007632ff087424 */ /* 0x000fe200078e00ff */
[-C--:B------:R-:W-:Y:S01]  /*0b40*/  IADD3 R19, P2, R4, R7.reuse, RZ ;  /* 0x0000000704137210 */ /* 0x080fe20007f5e0ff */
[----:B------:R-:W-:Y:S01]  /*0b50*/  USHF.R.U32.HI UR5, URZ, 0x4, UR5 ;  /* 0x000000043f057899 */ /* 0x000fe20008011605 */
[----:B------:R-:W-:Y:S01]  /*0b60*/  IADD3 R18, P3, R10, R7, RZ ;  /* 0x000000070a127210 */ /* 0x000fe20007f7e0ff */
[----:B------:R-:W-:Y:S01]  /*0b70*/  IMAD.MOV.U32 R6, RZ, RZ, RZ ;  /* 0x000000ffff067224 */ /* 0x000fe200078e00ff */
[----:B------:R-:W-:-:S02]  /*0b80*/  LEA.HI.X.SX32 R17, R17, R12, 0x1, P0 ;  /* 0x0000000c11117211 */ /* 0x000fc400000f0eff */
[----:B------:R-:W-:Y:S02]  /*0b90*/  CS2R R54, SRZ ;  /* 0x0000000000367805 */ /* 0x000fe4000001ff00 */
[----:B------:R-:W-:Y:S01]  /*0ba0*/  LEA.HI.X.SX32 R16, R16, R12, 0x1, P1 ;  /* 0x0000000c10107211 */ /* 0x000fe200008f0eff */
[----:B------:R-:W-:Y:S01]  /*0bb0*/  USGXT.U32 UR10, UR5, 0xe ;  /* 0x0000000e050a789a */ /* 0x000fe20008000000 */
[-C--:B------:R-:W-:Y:S01]  /*0bc0*/  LEA.HI.X.SX32 R12, R4, R5.reuse, 0x1, P2 ;  /* 0x00000005040c7211 */ /* 0x080fe200010f0eff */
[----:B------:R-:W-:Y:S01]  /*0bd0*/  IMAD.MOV.U32 R4, RZ, RZ, -0x800000 ;  /* 0xff800000ff047424 */ /* 0x000fe200078e00ff */
[----:B------:R-:W-:Y:S01]  /*0be0*/  LEA.HI.X.SX32 R10, R10, R5, 0x1, P3 ;  /* 0x000000050a0a7211 */ /* 0x000fe200018f0eff */
[----:B------:R-:W-:Y:S01]  /*0bf0*/  UMOV UR4, URZ ;  /* 0x0000003f00047c82 */ /* 0x000fe20008000000 */
[----:B------:R-:W-:Y:S01]  /*0c00*/  SHF.R.S32.HI R5, RZ, 0x7, R0 ;  /* 0x00000007ff057819 */ /* 0x000fe20000011400 */
[----:B------:R-:W-:Y:S01]  /*0c10*/  UMOV UR5, URZ ;  /* 0x0000003f00057c82 */ /* 0x000fe20008000000 */
[C---:B------:R-:W-:Y:S01]  /*0c20*/  LOP3.LUT P0, RZ, R0.reuse, 0x2, RZ, 0xc0, !PT ;  /* 0x0000000200ff7812 */ /* 0x040fe2000780c0ff */
[----:B------:R-:W-:Y:S01]  /*0c30*/  ULDC UR14, c[0x0][0x238] ;  /* 0x00008e00000e7ab9 */ /* 0x000fe20000000800 */
[----:B------:R-:W-:Y:S01]  /*0c40*/  SGXT R5, R5, 0x1 ;  /* 0x000000010505781a */ /* 0x000fe20000000200 */
[----:B------:R-:W-:Y:S01]  /*0c50*/  UMOV UR11, 0xc0000010 ;  /* 0xc0000010000b7882 */ /* 0x000fe20000000000 */
[----:B------:R-:W-:-:S02]  /*0c60*/  LOP3.LUT P1, RZ, R0, 0x1, RZ, 0xc0, !PT ;  /* 0x0000000100ff7812 */ /* 0x000fc4000782c0ff */
[----:B------:R-:W-:Y:S02]  /*0c70*/  LOP3.LUT R5, R5, 0x90, RZ, 0xc0, !PT ;  /* 0x0000009005057812 */ /* 0x000fe400078ec0ff */
[----:B------:R-:W-:Y:S02]  /*0c80*/  SEL R9, R9, 0x1054, !P0 ;  /* 0x0000105409097807 */ /* 0x000fe40004000000 */
[----:B------:R-:W-:Y:S02]  /*0c90*/  LOP3.LUT R7, R5, 0x17f, R0, 0x78, !PT ;  /* 0x0000017f05077812 */ /* 0x000fe400078e7800 */
[----:B------:R-:W-:Y:S02]  /*0ca0*/  SEL R8, R8, 0x3276, !P0 ;  /* 0x0000327608087807 */ /* 0x000fe40004000000 */
[----:B------:R-:W-:-:S07]  /*0cb0*/  LOP3.LUT R5, R11, 0x1, RZ, 0x3c, !PT ;  /* 0x000000010b057812 */ /* 0x000fce00078e3cff */
.L_x_1:
[----:B------:R-:W-:Y:S02]  /*0cc0*/  SHF.R.S32.HI R15, RZ, 0x1f, R6 ;  /* 0x0000001fff0f7819 */ /* 0x000fe40000011406 */
[C---:B------:R-:W-:Y:S02]  /*0cd0*/  IADD3 R24, P0, R6.reuse, R23, RZ ;  /* 0x0000001706187210 */ /* 0x040fe40007f1e0ff */
[----:B------:R-:W-:-:S03]  /*0ce0*/  IADD3 R14, P2, R6, R21, RZ ;  /* 0x00000015060e7210 */ /* 0x000fc60007f5e0ff */
[C---:B------:R-:W-:Y:S02]  /*0cf0*/  IMAD.X R25, R15.reuse, 0x1, R17, P0 ;  /* 0x000000010f197824 */ /* 0x040fe400000e0611 */
[----:B------:R-:W-:-:S03]  /*0d00*/  IMAD.X R15, R15, 0x1, R16, P2 ;  /* 0x000000010f0f7824 */ /* 0x000fc600010e0610 */
[----:B------:R-:W2:Y:S04]  /*0d10*/  LDG.E.U8 R60, desc[UR16][R24.64] ;  /* 0x00000010183c7981 */ /* 0x000ea8000c1e1100 */
[----:B------:R0:W3:Y:S01]  /*0d20*/  LDG.E.U8 R57, desc[UR16][R14.64] ;  /* 0x000000100e397981 */ /* 0x0000e2000c1e1100 */
[----:B------:R-:W-:Y:S01]  /*0d30*/  USHF.L.U32 UR7, UR13, 0x5, URZ ;  /* 0x000000050d077899 */ /* 0x000fe2000800063f */
[----:B------:R-:W-:Y:S03]  /*0d40*/  BAR.SYNC.DEFER_BLOCKING 0x0 ;  /* 0x0000000000007b1d */ /* 0x000fe60000010000 */
[----:B------:R-:W-:Y:S01]  /*0d50*/  ULOP3.LUT UR7, UR7, 0x180, URZ, 0xc0, !UPT ;  /* 0x0000018007077892 */ /* 0x000fe2000f8ec03f */
[----:B------:R-:W-:-:S03]  /*0d60*/  IADD3 R58, P0, R19, UR4, RZ ;  /* 0x00000004133a7c10 */ /* 0x000fc6000ff1e0ff */
[----:B------:R-:W-:Y:S01]  /*0d70*/  ULEA.HI UR7, UR6, UR7, URZ, 0x1c ;  /* 0x0000000706077291 */ /* 0x000fe2000f8fe03f */
[----:B------:R-:W-:-:S03]  /*0d80*/  UMOV UR9, 0xc0000010 ;  /* 0xc000001000097882 */ /* 0x000fc60000000000 */
[----:B------:R-:W-:Y:S02]  /*0d90*/  ULOP3.LUT UR8, UR7, 0x3fff, URZ, 0xc0, !UPT ;  /* 0x00003fff07087892 */ /* 0x000fe4000f8ec03f */
[----:B------:R-:W-:-:S06]  /*0da0*/  USHF.R.S32.HI UR7, URZ, 0x1f, UR4 ;  /* 0x0000001f3f077899 */ /* 0x000fcc0008011404 */
[----:B------:R-:W-:Y:S02]  /*0db0*/  IADD3.X R59, R12, UR7, RZ, P0, !PT ;  /* 0x000000070c3b7c10 */ /* 0x000fe400087fe4ff */
[----:B0-----:R-:W-:-:S04]  /*0dc0*/  IADD3 R14, P0, R18, UR4, RZ ;  /* 0x00000004120e7c10 */ /* 0x001fc8000ff1e0ff */
[----:B------:R-:W-:Y:S01]  /*0dd0*/  IADD3.X R15, R10, UR7, RZ, P0, !PT ;  /* 0x000000070a0f7c10 */ /* 0x000fe200087fe4ff */
[----:B--2---:R-:W-:Y:S04]  /*0de0*/  STS.U8 [R7+UR6+0x2000], R60 ;  /* 0x0020003c07007988 */ /* 0x004fe80008000006 */
[----:B---3--:R0:W-:Y:S01]  /*0df0*/  STS.U8 [R7+UR6+0x2200], R57 ;  /* 0x0022003907007988 */ /* 0x0081e20008000006 */
[----:B------:R1:W-:Y:S06]  /*0e00*/  MEMBAR.ALL.CTA ;  /* 0x0000000000007992 */ /* 0x0003ec0000008000 */
[----:B-1----:R-:W1:Y:S02]  /*0e10*/  FENCE.VIEW.ASYNC.S ;  /* 0x00000000000073c6 */ /* 0x002e640000000000 */
[----:B-1----:R-:W-:Y:S06]  /*0e20*/  BAR.SYNC.DEFER_BLOCKING 0x0 ;  /* 0x0000000000007b1d */ /* 0x002fec0000010000 */
[----:B------:R-:W-:Y:S01]  /*0e30*/  WARPGROUP.ARRIVE ;  /* 0x00000000000079c5 */ /* 0x000fe20000000000 */
[----:B------:R-:W2:Y:S04]  /*0e40*/  LDG.E.U8 R58, desc[UR16][R58.64] ;  /* 0x000000103a3a7981 */ /* 0x000ea8000c1e1100 */
[----:B------:R1:W3:Y:S01]  /*0e50*/  LDG.E.U8 R14, desc[UR16][R14.64] ;  /* 0x000000100e0e7981 */ /* 0x0002e2000c1e1100 */
[----:B------:R-:W-:Y:S03]  /*0e60*/  QGMMA.64x32x32.F32.E4M3.E4M3 R24, gdesc[UR8], RZ, !UPT, gsb0 ;  /* 0x00600000081879f3 */ /* 0x000fe6000c0008ff */
[----:B------:R-:W-:-:S02]  /*0e70*/  WARPGROUP.DEPBAR.LE gsb0, 0x0 ;  /* 0x00008000000079c5 */ /* 0x000fc40000010000 */
[----:B0-----:R-:W-:Y:S01]  /*0e80*/  FMUL R57, R26, UR14 ;  /* 0x0000000e1a397c20 */ /* 0x001fe20008400000 */
[----:B------:R-:W-:Y:S01]  /*0e90*/  FMUL R60, R27, UR14 ;  /* 0x0000000e1b3c7c20 */ /* 0x000fe20008400000 */
[----:B------:R-:W-:Y:S04]  /*0ea0*/  BAR.SYNC.DEFER_BLOCKING 0x0 ;  /* 0x0000000000007b1d */ /* 0x000fe80000010000 */
[----:B------:R-:W-:Y:S01]  /*0eb0*/  FMNMX R60, R57, R60, !PT ;  /* 0x0000003c393c7209 */ /* 0x000fe20007800000 */
[----:B------:R-:W-:-:S05]  /*0ec0*/  FMUL R57, R30, UR14 ;  /* 0x0000000e1e397c20 */ /* 0x000fca0008400000 */
[----:B------:R-:W-:Y:S01]  /*0ed0*/  FMNMX R60, R57, R60, !PT ;  /* 0x0000003c393c7209 */ /* 0x000fe20007800000 */
[----:B------:R-:W-:-:S05]  /*0ee0*/  FMUL R57, R31, UR14 ;  /* 0x0000000e1f397c20 */ /* 0x000fca0008400000 */
[----:B------:R-:W-:Y:S01]  /*0ef0*/  FMNMX R60, R57, R60, !PT ;  /* 0x0000003c393c7209 */ /* 0x000fe20007800000 */
[----:B------:R-:W-:Y:S01]  /*0f00*/  FMUL R57, R34, UR14 ;  /* 0x0000000e22397c20 */ /* 0x000fe20008400000 */
[----:B-1----:R-:W-:-:S04]  /*0f10*/  FMUL R15, R35, UR14 ;  /* 0x0000000e230f7c20 */ /* 0x002fc80008400000 */
[----:B------:R-:W-:-:S04]  /*0f20*/  FMNMX R60, R57, R60, !PT ;  /* 0x0000003c393c7209 */ /* 0x000fc80007800000 */
[----:B------:R-:W-:Y:S01]  /*0f30*/  FMNMX R60, R15, R60, !PT ;  /* 0x0000003c0f3c7209 */ /* 0x000fe20007800000 */
[----:B------:R-:W-:-:S05]  /*0f40*/  FMUL R15, R38, UR14 ;  /* 0x0000000e260f7c20 */ /* 0x000fca0008400000 */
[----:B------:R-:W-:Y:S01]  /*0f50*/  FMNMX R60, R15, R60, !PT ;  /* 0x0000003c0f3c7209 */ /* 0x000fe20007800000 */
[----:B------:R-:W-:-:S05]  /*0f60*/  FMUL R15, R39, UR14 ;  /* 0x0000000e270f7c20 */ /* 0x000fca0008400000 */
[----:B------:R-:W-:-:S05]  /*0f70*/  FMNMX R60, R15, R60, !PT ;  /* 0x0000003c0f3c7209 */ /* 0x000fca0007800000 */
[----:B------:R-:W0:Y:S02]  /*0f80*/  SHFL.BFLY PT, R15, R60, 0x2, 0x1f ;  /* 0x0c401f003c0f7f89 */ /* 0x000e2400000e0000 */
[----:B0-----:R-:W-:-:S05]  /*0f90*/  FMNMX R57, R60, R15, !PT ;  /* 0x0000000f3c397209 */ /* 0x001fca0007800000 */
[----:B------:R-:W0:Y:S02]  /*0fa0*/  SHFL.BFLY PT, R15, R57, 0x1, 0x1f ;  /* 0x0c201f00390f7f89 */ /* 0x000e2400000e0000 */
[----:B0-----:R-:W-:-:S04]  /*0fb0*/  FMNMX R15, R57, R15, !PT ;  /* 0x0000000f390f7209 */ /* 0x001fc80007800000 */
[----:B------:R-:W-:-:S05]  /*0fc0*/  FMNMX R15, R15, R4, !PT ;  /* 0x000000040f0f7209 */ /* 0x000fca0007800000 */
[--C-:B------:R-:W-:Y:S01]  /*0fd0*/  FFMA R26, R26, UR14, -R15.reuse ;  /* 0x0000000e1a1a7c23 */ /* 0x100fe2000800080f */
[----:B------:R-:W-:-:S03]  /*0fe0*/  FFMA R30, R30, UR14, -R15 ;  /* 0x0000000e1e1e7c23 */ /* 0x000fc6000800080f */
[----:B------:R-:W-:Y:S01]  /*0ff0*/  FMUL R59, R26, 1.4426950216293334961 ;  /* 0x3fb8aa3b1a3b7820 */ /* 0x000fe20000400000 */
[----:B------:R-:W-:-:S01]  /*1000*/  FFMA R26, R27, UR14, -R15 ;  /* 0x0000000e1b1a7c23 */ /* 0x000fc2000800080f */
[----:B------:R-:W-:Y:S01]  /*1010*/  FFMA R31, R31, UR14, -R15 ;  /* 0x0000000e1f1f7c23 */ /* 0x000fe2000800080f */
[----:B------:R-:W-:Y:S02]  /*1020*/  FMUL R30, R30, 1.4426950216293334961 ;  /* 0x3fb8aa3b1e1e7820 */ /* 0x000fe40000400000 */
[----:B------:R-:W-:Y:S01]  /*1030*/  FMUL R61, R26, 1.4426950216293334961 ;  /* 0x3fb8aa3b1a3d7820 */ /* 0x000fe20000400000 */
[----:B------:R-:W-:Y:S01]  /*1040*/  MUFU.EX2 R27, R59 ;  /* 0x0000003b001b7308 */ /* 0x000fe20000000800 */
[----:B------:R-:W-:-:S07]  /*1050*/  FMUL R57, R31, 1.4426950216293334961 ;  /* 0x3fb8aa3b1f397820 */ /* 0x000fce0000400000 */
[----:B------:R-:W0:Y:S08]  /*1060*/  MUFU.EX2 R26, R61 ;  /* 0x0000003d001a7308 */ /* 0x000e300000000800 */
[----:B------:R-:W1:Y:S08]  /*1070*/  MUFU.EX2 R30, R30 ;  /* 0x0000001e001e7308 */ /* 0x000e700000000800 */
[----:B------:R-:W4:Y:S01]  /*1080*/  MUFU.EX2 R57, R57 ;  /* 0x0000003900397308 */ /* 0x000f220000000800 */
[----:B0-----:R-:W-:-:S01]  /*1090*/  FADD R31, R27, R26 ;  /* 0x0000001a1b1f7221 */ /* 0x001fc20000000000 */
[----:B------:R-:W-:-:S03]  /*10a0*/  F2FP.SATFINITE.E4M3.F32.PACK_AB_MERGE_C R27, R26, R27, RZ ;  /* 0x0000001b1a1b723e */ /* 0x000fc600048070ff */
[----:B-1----:R-:W-:Y:S01]  /*10b0*/  FADD R60, R30, R31 ;  /* 0x0000001f1e3c7221 */ /* 0x002fe20000000000 */
[----:B------:R-:W-:Y:S01]  /*10c0*/  FMUL R31, R24, UR14 ;  /* 0x0000000e181f7c20 */ /* 0x000fe20008400000 */
[C---:B----4-:R-:W-:Y:S02]  /*10d0*/  F2FP.SATFINITE.E4M3.F32.PACK_AB_MERGE_C R26, R57.reuse, R30, RZ ;  /* 0x0000001e391a723e */ /* 0x050fe400048070ff */
[----:B------:R-:W-:-:S01]  /*10e0*/  FADD R30, R57, R60 ;  /* 0x0000003c391e7221 */ /* 0x000fc20000000000 */
[----:B------:R-:W-:-:S05]  /*10f0*/  FMUL R60, R25, UR14 ;  /* 0x0000000e193c7c20 */ /* 0x000fca0008400000 */
[----:B------:R-:W-:Y:S01]  /*1100*/  FMNMX R60, R31, R60, !PT ;  /* 0x0000003c1f3c7209 */ /* 0x000fe20007800000 */
        /* <DEDUP_REMOVED lines=11> */
[----:B------:R-:W-:-:S05]  /*11c0*/  FMNMX R57, R31, R60, !PT ;  /* 0x0000003c1f397209 */ /* 0x000fca0007800000 */
[----:B------:R-:W0:Y:S02]  /*11d0*/  SHFL.BFLY PT, R60, R57, 0x2, 0x1f ;  /* 0x0c401f00393c7f89 */ /* 0x000e2400000e0000 */
[----:B0-----:R-:W-:-:S05]  /*11e0*/  FMNMX R60, R57, R60, !PT ;  /* 0x0000003c393c7209 */ /* 0x001fca0007800000 */
[----:B------:R-:W0:Y:S01]  /*11f0*/  SHFL.BFLY PT, R31, R60, 0x1, 0x1f ;  /* 0x0c201f003c1f7f89 */ /* 0x000e2200000e0000 */
[----:B------:R-:W-:-:S04]  /*1200*/  FFMA R34, R34, UR14, -R15 ;  /* 0x0000000e22227c23 */ /* 0x000fc8000800080f */
[----:B------:R-:W-:Y:S01]  /*1210*/  FMUL R59, R34, 1.4426950216293334961 ;  /* 0x3fb8aa3b223b7820 */ /* 0x000fe20000400000 */
[----:B------:R-:W-:-:S01]  /*1220*/  FFMA R34, R35, UR14, -R15 ;  /* 0x0000000e23227c23 */ /* 0x000fc2000800080f */
[--C-:B------:R-:W-:Y:S01]  /*1230*/  FFMA R38, R38, UR14, -R15.reuse ;  /* 0x0000000e26267c23 */ /* 0x100fe2000800080f */
[----:B------:R-:W-:-:S01]  /*1240*/  FFMA R39, R39, UR14, -R15 ;  /* 0x0000000e27277c23 */ /* 0x000fc2000800080f */
[----:B0-----:R-:W-:-:S04]  /*1250*/  FMNMX R31, R60, R31, !PT ;  /* 0x0000001f3c1f7209 */ /* 0x001fc80007800000 */
[----:B------:R-:W-:-:S05]  /*1260*/  FMNMX R31, R31, R56, !PT ;  /* 0x000000381f1f7209 */ /* 0x000fca0007800000 */
[--C-:B------:R-:W-:Y:S01]  /*1270*/  FFMA R24, R24, UR14, -R31.reuse ;  /* 0x0000000e18187c23 */ /* 0x100fe2000800081f */
[----:B------:R-:W-:-:S01]  /*1280*/  FFMA R25, R25, UR14, -R31 ;  /* 0x0000000e19197c23 */ /* 0x000fc2000800081f */
[--C-:B------:R-:W-:Y:S02]  /*1290*/  FFMA R28, R28, UR14, -R31.reuse ;  /* 0x0000000e1c1c7c23 */ /* 0x100fe4000800081f */
[----:B------:R-:W-:Y:S01]  /*12a0*/  FMUL R24, R24, 1.4426950216293334961 ;  /* 0x3fb8aa3b18187820 */ /* 0x000fe20000400000 */
[----:B------:R-:W-:Y:S01]  /*12b0*/  FMUL R25, R25, 1.4426950216293334961 ;  /* 0x3fb8aa3b19197820 */ /* 0x000fe20000400000 */
[----:B------:R0:W-:Y:S01]  /*12c0*/  MUFU.EX2 R35, R59 ;  /* 0x0000003b00237308 */ /* 0x0001e20000000800 */
[----:B------:R-:W-:-:S01]  /*12d0*/  FFMA R29, R29, UR14, -R31 ;  /* 0x0000000e1d1d7c23 */ /* 0x000fc2000800081f */
[--C-:B------:R-:W-:Y:S01]  /*12e0*/  FFMA R32, R32, UR14, -R31.reuse ;  /* 0x0000000e20207c23 */ /* 0x100fe2000800081f */
[----:B------:R-:W-:-:S01]  /*12f0*/  FFMA R33, R33, UR14, -R31 ;  /* 0x0000000e21217c23 */ /* 0x000fc2000800081f */
[----:B------:R-:W-:Y:S01]  /*1300*/  FMUL R34, R34, 1.4426950216293334961 ;  /* 0x3fb8aa3b22227820 */ /* 0x000fe20000400000 */
[----:B------:R-:W-:Y:S01]  /*1310*/  FMUL R38, R38, 1.4426950216293334961 ;  /* 0x3fb8aa3b26267820 */ /* 0x000fe20000400000 */
[----:B------:R-:W-:Y:S01]  /*1320*/  FMUL R39, R39, 1.4426950216293334961 ;  /* 0x3fb8aa3b27277820 */ /* 0x000fe20000400000 */
[----:B0-----:R-:W-:Y:S01]  /*1330*/  FMUL R59, R28, 1.4426950216293334961 ;  /* 0x3fb8aa3b1c3b7820 */ /* 0x001fe20000400000 */
[----:B------:R-:W-:Y:S01]  /*1340*/  MUFU.EX2 R24, R24 ;  /* 0x0000001800187308 */ /* 0x000fe20000000800 */
[----:B------:R-:W-:Y:S01]  /*1350*/  FMUL R57, R29, 1.4426950216293334961 ;  /* 0x3fb8aa3b1d397820 */ /* 0x000fe20000400000 */
[--C-:B------:R-:W-:Y:S01]  /*1360*/  FFMA R36, R36, UR14, -R31.reuse ;  /* 0x0000000e24247c23 */ /* 0x100fe2000800081f */
[----:B------:R-:W-:-:S01]  /*1370*/  FFMA R37, R37, UR14, -R31 ;  /* 0x0000000e25257c23 */ /* 0x000fc2000800081f */
[----:B------:R-:W-:-:S04]  /*1380*/  FMUL R28, R32, 1.4426950216293334961 ;  /* 0x3fb8aa3b201c7820 */ /* 0x000fc80000400000 */
[----:B------:R-:W0:Y:S01]  /*1390*/  MUFU.EX2 R25, R25 ;  /* 0x0000001900197308 */ /* 0x000e220000000800 */
[----:B------:R-:W-:Y:S01]  /*13a0*/  FMUL R29, R33, 1.4426950216293334961 ;  /* 0x3fb8aa3b211d7820 */ /* 0x000fe20000400000 */
[----:B------:R-:W-:Y:S01]  /*13b0*/  FMUL R33, R36, 1.4426950216293334961 ;  /* 0x3fb8aa3b24217820 */ /* 0x000fe20000400000 */
[----:B------:R-:W-:-:S05]  /*13c0*/  FMUL R32, R37, 1.4426950216293334961 ;  /* 0x3fb8aa3b25207820 */ /* 0x000fca0000400000 */
[----:B------:R-:W1:Y:S08]  /*13d0*/  MUFU.EX2 R59, R59 ;  /* 0x0000003b003b7308 */ /* 0x000e700000000800 */
[----:B------:R-:W-:Y:S08]  /*13e0*/  MUFU.EX2 R34, R34 ;  /* 0x0000002200227308 */ /* 0x000ff00000000800 */
[----:B------:R-:W-:Y:S08]  /*13f0*/  MUFU.EX2 R38, R38 ;  /* 0x0000002600267308 */ /* 0x000ff00000000800 */
[----:B------:R-:W-:Y:S08]  /*1400*/  MUFU.EX2 R39, R39 ;  /* 0x0000002700277308 */ /* 0x000ff00000000800 */
[----:B------:R-:W4:Y:S01]  /*1410*/  MUFU.EX2 R57, R57 ;  /* 0x0000003900397308 */ /* 0x000f220000000800 */
[----:B0-----:R-:W-:-:S01]  /*1420*/  FADD R36, R24, R25 ;  /* 0x0000001918247221 */ /* 0x001fc20000000000 */
[----:B--2---:R-:W-:Y:S06]  /*1430*/  STS.U8 [R7+UR6+0x2000], R58 ;  /* 0x0020003a07007988 */ /* 0x004fec0008000006 */
[----:B------:R-:W-:Y:S01]  /*1440*/  MUFU.EX2 R28, R28 ;  /* 0x0000001c001c7308 */ /* 0x000fe20000000800 */
[----:B---3--:R-:W-:Y:S01]  /*1450*/  STS.U8 [R7+UR6+0x2200], R14 ;  /* 0x0022000e07007988 */ /* 0x008fe20008000006 */
[----:B------:R-:W-:Y:S01]  /*1460*/  F2FP.SATFINITE.E4M3.F32.PACK_AB_MERGE_C R27, R25, R24, R27 ;  /* 0x00000018191b723e */ /* 0x000fe2000480701b */
[----:B------:R0:W-:Y:S06]  /*1470*/  MEMBAR.ALL.CTA ;  /* 0x0000000000007992 */ /* 0x0001ec0000008000 */
[----:B0-----:R-:W0:Y:S01]  /*1480*/  FENCE.VIEW.ASYNC.S ;  /* 0x00000000000073c6 */ /* 0x001e220000000000 */
[----:B------:R-:W2:Y:S08]  /*1490*/  MUFU.EX2 R29, R29 ;  /* 0x0000001d001d7308 */ /* 0x000eb00000000800 */
[----:B------:R-:W-:Y:S08]  /*14a0*/  MUFU.EX2 R33, R33 ;  /* 0x0000002100217308 */ /* 0x000ff00000000800 */
[----:B------:R-:W3:Y:S01]  /*14b0*/  MUFU.EX2 R32, R32 ;  /* 0x0000002000207308 */ /* 0x000ee20000000800 */
[----:B-1----:R-:W-:-:S01]  /*14c0*/  FADD R24, R59, R36 ;  /* 0x000000243b187221 */ /* 0x002fc20000000000 */
[----:B------:R-:W-:Y:S01]  /*14d0*/  FADD R25, R35, R30 ;  /* 0x0000001e23197221 */ /* 0x000fe20000000000 */
[----:B----4-:R-:W-:-:S02]  /*14e0*/  F2FP.SATFINITE.E4M3.F32.PACK_AB_MERGE_C R26, R57, R59, R26 ;  /* 0x0000003b391a723e */ /* 0x010fc4000480701a */
[----:B------:R-:W-:Y:S01]  /*14f0*/  F2FP.SATFINITE.E4M3.F32.PACK_AB_MERGE_C R35, R34, R35, RZ ;  /* 0x000000232223723e */ /* 0x000fe200048070ff */
[----:B------:R-:W-:-:S01]  /*1500*/  FADD R57, R57, R24 ;  /* 0x0000001839397221 */ /* 0x000fc20000000000 */
[----:B------:R-:W-:Y:S01]  /*1510*/  F2FP.SATFINITE.E4M3.F32.PACK_AB_MERGE_C R30, R39, R38, RZ ;  /* 0x00000026271e723e */ /* 0x000fe200048070ff */
[----:B------:R-:W-:-:S01]  /*1520*/  FADD R25, R34, R25 ;  /* 0x0000001922197221 */ /* 0x000fc20000000000 */
[----:B--2---:R-:W-:Y:S01]  /*1530*/  F2FP.SATFINITE.E4M3.F32.PACK_AB_MERGE_C R35, R29, R28, R35 ;  /* 0x0000001c1d23723e */ /* 0x004fe20004807023 */
[----:B------:R-:W-:-:S01]  /*1540*/  FADD R28, R28, R57 ;  /* 0x000000391c1c7221 */ /* 0x000fc20000000000 */
[----:B------:R-:W-:Y:S01]  /*1550*/  SEL R34, R27, R26, !P1 ;  /* 0x0000001a1b227207 */ /* 0x000fe20004800000 */
[----:B------:R-:W-:-:S01]  /*1560*/  FADD R4, -R15, R4 ;  /* 0x000000040f047221 */ /* 0x000fc20000000100 */
[----:B------:R-:W-:Y:S02]  /*1570*/  SEL R26, R26, R27, !P1 ;  /* 0x0000001b1a1a7207 */ /* 0x000fe40004800000 */
[----:B---3--:R-:W-:Y:S01]  /*1580*/  F2FP.SATFINITE.E4M3.F32.PACK_AB_MERGE_C R30, R32, R33, R30 ;  /* 0x00000021201e723e */ /* 0x008fe2000480701e */
[----:B------:R-:W-:Y:S01]  /*1590*/  FADD R28, R29, R28 ;  /* 0x0000001c1d1c7221 */ /* 0x000fe20000000000 */
[----:B------:R-:W-:-:S02]  /*15a0*/  FMUL R24, R4, 1.4426950216293334961 ;  /* 0x3fb8aa3b04187820 */ /* 0x000fc40000400000 */
[----:B------:R-:W-:Y:S02]  /*15b0*/  SEL R36, R35, R30, !P1 ;  /* 0x0000001e23247207 */ /* 0x000fe40004800000 */
[----:B------:R-:W-:Y:S01]  /*15c0*/  SEL R60, R30, R35, !P1 ;  /* 0x000000231e3c7207 */ /* 0x000fe20004800000 */
[----:B------:R-:W-:Y:S01]  /*15d0*/  FADD R4, -R31, R56 ;  /* 0x000000381f047221 */ /* 0x000fe20000000100 */
[----:B0-----:R-:W-:Y:S01]  /*15e0*/  SHFL.IDX PT, R35, R34, R11, 0x1f ;  /* 0x00001f0b22237589 */ /* 0x001fe200000e0000 */
[----:B------:R-:W-:-:S03]  /*15f0*/  FADD R33, R33, R28 ;  /* 0x0000001c21217221 */ /* 0x000fc60000000000 */
[----:B------:R-:W0:Y:S01]  /*1600*/  SHFL.IDX PT, R26, R26, R5, 0x1f ;  /* 0x00001f051a1a7589 */ /* 0x000e2200000e0000 */
[----:B------:R-:W-:-:S03]  /*1610*/  FMUL R4, R4, 1.4426950216293334961 ;  /* 0x3fb8aa3b04047820 */ /* 0x000fc60000400000 */
[----:B------:R-:W-:Y:S04]  /*1620*/  SHFL.IDX PT, R30, R36, R11, 0x1f ;  /* 0x00001f0b241e7589 */ /* 0x000fe800000e0000 */
[----:B------:R-:W1:Y:S01]  /*1630*/  SHFL.IDX PT, R27, R60, R5, 0x1f ;  /* 0x00001f053c1b7589 */ /* 0x000e6200000e0000 */
[----:B------:R-:W-:-:S01]  /*1640*/  FADD R32, R32, R33 ;  /* 0x0000002120207221 */ /* 0x000fc20000000000 */
[----:B------:R0:W2:Y:S08]  /*1650*/  MUFU.EX2 R29, R24 ;  /* 0x00000018001d7308 */ /* 0x0000b00000000800 */
[----:B------:R-:W3:Y:S01]  /*1660*/  MUFU.EX2 R33, R4 ;  /* 0x0000000400217308 */ /* 0x000ee20000000800 */
[----:B------:R-:W-:-:S01]  /*1670*/  FADD R38, R38, R25 ;  /* 0x0000001926267221 */ /* 0x000fc20000000000 */
[----:B0-----:R-:W-:-:S02]  /*1680*/  PRMT R24, R35, R9, R26 ;  /* 0x0000000923187216 */ /* 0x001fc4000000001a */
[----:B------:R-:W-:Y:S01]  /*1690*/  PRMT R25, R35, R8, R26 ;  /* 0x0000000823197216 */ /* 0x000fe2000000001a */
[-C--:B--2---:R-:W-:Y:S01]  /*16a0*/  FMUL R42, R42, R29.reuse ;  /* 0x0000001d2a2a7220 */ /* 0x084fe20000400000 */
[-C--:B------:R-:W-:Y:S01]  /*16b0*/  FMUL R43, R43, R29.reuse ;  /* 0x0000001d2b2b7220 */ /* 0x080fe20000400000 */
[-C--:B------:R-:W-:Y:S01]  /*16c0*/  FMUL R46, R46, R29.reuse ;  /* 0x0000001d2e2e7220 */ /* 0x080fe20000400000 */
[-C--:B------:R-:W-:Y:S01]  /*16d0*/  FMUL R47, R47, R29.reuse ;  /* 0x0000001d2f2f7220 */ /* 0x080fe20000400000 */
[-C--:B------:R-:W-:Y:S01]  /*16e0*/  FMUL R50, R50, R29.reuse ;  /* 0x0000001d32327220 */ /* 0x080fe20000400000 */
[-C--:B------:R-:W-:Y:S01]  /*16f0*/  FMUL R51, R51, R29.reuse ;  /* 0x0000001d33337220 */ /* 0x080fe20000400000 */
[-C--:B------:R-:W-:Y:S01]  /*1700*/  FMUL R54, R54, R29.reuse ;  /* 0x0000001d36367220 */ /* 0x080fe20000400000 */
[----:B------:R-:W-:Y:S01]  /*1710*/  FMUL R55, R55, R29 ;  /* 0x0000001d37377220 */ /* 0x000fe20000400000 */
[-C--:B---3--:R-:W-:Y:S01]  /*1720*/  FMUL R40, R40, R33.reuse ;  /* 0x0000002128287220 */ /* 0x088fe20000400000 */
[-C--:B------:R-:W-:Y:S01]  /*1730*/  FMUL R41, R41, R33.reuse ;  /* 0x0000002129297220 */ /* 0x080fe20000400000 */
[-C--:B------:R-:W-:Y:S01]  /*1740*/  FMUL R44, R44, R33.reuse ;  /* 0x000000212c2c7220 */ /* 0x080fe20000400000 */
[-C--:B------:R-:W-:Y:S01]  /*1750*/  FMUL R45, R45, R33.reuse ;  /* 0x000000212d2d7220 */ /* 0x080fe20000400000 */
[-C--:B------:R-:W-:Y:S01]  /*1760*/  FMUL R48, R48, R33.reuse ;  /* 0x0000002130307220 */ /* 0x080fe20000400000 */
[-C--:B------:R-:W-:Y:S01]  /*1770*/  FMUL R49, R49, R33.reuse ;  /* 0x0000002131317220 */ /* 0x080fe20000400000 */
[-C--:B------:R-:W-:Y:S01]  /*1780*/  FMUL R52, R52, R33.reuse ;  /* 0x0000002134347220 */ /* 0x080fe20000400000 */
[----:B------:R-:W-:Y:S01]  /*1790*/  FMUL R53, R53, R33 ;  /* 0x0000002135357220 */ /* 0x000fe20000400000 */
[----:B-1----:R-:W-:Y:S01]  /*17a0*/  PRMT R26, R30, R9, R27 ;  /* 0x000000091e1a7216 */ /* 0x002fe2000000001b */
[----:B------:R-:W-:-:S01]  /*17b0*/  FADD R38, R39, R38 ;  /* 0x0000002627267221 */ /* 0x000fc20000000000 */
[----:B------:R-:W-:Y:S01]  /*17c0*/  PRMT R27, R30, R8, R27 ;  /* 0x000000081e1b7216 */ /* 0x000fe2000000001b */
[----:B------:R-:W-:Y:S06]  /*17d0*/  BAR.SYNC.DEFER_BLOCKING 0x0 ;  /* 0x0000000000007b1d */ /* 0x000fec0000010000 */
[----:B------:R-:W0:Y:S04]  /*17e0*/  SHFL.BFLY PT, R35, R32, 0x2, 0x1f ;  /* 0x0c401f0020237f89 */ /* 0x000e2800000e0000 */
[----:B------:R-:W1:Y:S01]  /*17f0*/  SHFL.BFLY PT, R37, R38, 0x2, 0x1f ;  /* 0x0c401f0026257f89 */ /* 0x000e6200000e0000 */
[----:B------:R-:W-:-:S06]  /*1800*/  WARPGROUP.ARRIVE ;  /* 0x00000000000079c5 */ /* 0x000fcc0000000000 */
[----:B------:R-:W-:Y:S01]  /*1810*/  QGMMA.64x32x32.F32.E4M3.E4M3 R40, R24, gdesc[UR8], R40, gsb0 ;  /* 0x0060000818287df3 */ /* 0x000fe20008000828 */
[----:B0-----:R-:W-:-:S01]  /*1820*/  FADD R35, R32, R35 ;  /* 0x0000002320237221 */ /* 0x001fc20000000000 */
[----:B-1----:R-:W-:-:S04]  /*1830*/  FADD R37, R38, R37 ;  /* 0x0000002526257221 */ /* 0x002fc80000000000 */
[----:B------:R-:W0:Y:S04]  /*1840*/  SHFL.BFLY PT, R4, R35, 0x1, 0x1f ;  /* 0x0c201f0023047f89 */ /* 0x000e2800000e0000 */
[----:B------:R-:W1:Y:S01]  /*1850*/  SHFL.BFLY PT, R14, R37, 0x1, 0x1f ;  /* 0x0c201f00250e7f89 */ /* 0x000e6200000e0000 */
[----:B------:R-:W-:-:S06]  /*1860*/  UIADD3 UR5, UR5, 0x20, URZ ;  /* 0x0000002005057890 */ /* 0x000fcc000fffe03f */
[----:B------:R-:W-:Y:S01]  /*1870*/  ISETP.LE.AND P0, PT, R3, UR5, PT ;  /* 0x0000000503007c0c */ /* 0x000fe2000bf03270 */
[----:B------:R-:W-:Y:S01]  /*1880*/  ULEA UR4, UR15, UR4, 0x5 ;  /* 0x000000040f047291 */ /* 0x000fe2000f8e283f */
[----:B------:R-:W-:Y:S02]  /*1890*/  IMAD R6, R13, 0x20, R6 ;  /* 0x000000200d067824 */ /* 0x000fe400078e0206 */
[----:B------:R-:W-:Y:S02]  /*18a0*/  IMAD.MOV.U32 R56, RZ, RZ, R31 ;  /* 0x000000ffff387224 */ /* 0x000fe400078e001f */
[----:B0-----:R-:W-:Y:S01]  /*18b0*/  FADD R4, R35, R4 ;  /* 0x0000000423047221 */ /* 0x001fe20000000000 */
[----:B-1----:R-:W-:-:S03]  /*18c0*/  FADD R14, R37, R14 ;  /* 0x0000000e250e7221 */ /* 0x002fc60000000000 */
[----:B------:R-:W-:Y:S01]  /*18d0*/  FFMA R20, R33, R20, R4 ;  /* 0x0000001421147223 */ /* 0x000fe20000000004 */
[----:B------:R-:W-:Y:S02]  /*18e0*/  IMAD.MOV.U32 R4, RZ, RZ, R15 ;  /* 0x000000ffff047224 */ /* 0x000fe400078e000f */
[----:B------:R-:W-:Y:S01]  /*18f0*/  FFMA R22, R29, R22, R14 ;  /* 0x000000161d167223 */ /* 0x000fe2000000000e */
[----:B------:R-:W-:Y:S02]  /*1900*/  WARPGROUP.DEPBAR.LE gsb0, 0x0 ;  /* 0x00008000000079c5 */ /* 0x000fe40000010000 */
[----:B------:R-:W-:Y:S05]  /*1910*/  @!P0 BRA `(.L_x_1) ;  /* 0xfffffff000e88947 */ /* 0x000fea000383ffff */
.L_x_0:
[----:B------:R-:W-:Y:S01]  /*1920*/  FMUL R3, R54, 0.25 ;  /* 0x3e80000036037820 */ /* 0x000fe20000400000 */
[----:B------:R-:W-:Y:S01]  /*1930*/  FSETP.GT.AND P0, PT, |R22|, 8.50705917302346158658e+37, PT ;  /* 0x7e8000001600780b */ /* 0x000fe20003f04200 */
[----:B0-----:R-:W-:Y:S01]  /*1940*/  FMUL R4, R55, 0.25 ;  /* 0x3e80000037047820 */ /* 0x001fe20000400000 */
[----:B------:R-:W-:Y:S01]  /*1950*/  FSETP.GT.AND P1, PT, |R20|, 8.50705917302346158658e+37, PT ;  /* 0x7e8000001400780b */ /* 0x000fe20003f24200 */
[----:B------:R-:W-:Y:S01]  /*1960*/  FMUL R5, R50, 0.25 ;  /* 0x3e80000032057820 */ /* 0x000fe20000400000 */
[----:B------:R-:W-:Y:S01]  /*1970*/  FSEL R54, R3, R54, P0 ;  /* 0x0000003603367208 */ /* 0x000fe20000000000 */
[----:B------:R-:W-:Y:S01]  /*1980*/  FMUL R3, R46, 0.25 ;  /* 0x3e8000002e037820 */ /* 0x000fe20000400000 */
[----:B------:R-:W-:Y:S01]  /*1990*/  FSEL R55, R4, R55, P0 ;  /* 0x0000003704377208 */ /* 0x000fe20000000000 */
[----:B------:R-:W-:Y:S01]  /*19a0*/  FMUL R4, R47, 0.25 ;  /* 0x3e8000002f047820 */ /* 0x000fe20000400000 */
[----:B------:R-:W-:Y:S01]  /*19b0*/  FSETP.GEU.AND P5, PT, |R20|, 1.175494350822287508e-38, PT ;  /* 0x008000001400780b */ /* 0x000fe20003fae200 */
[----:B------:R-:W-:Y:S01]  /*19c0*/  FMUL R6, R51, 0.25 ;  /* 0x3e80000033067820 */ /* 0x000fe20000400000 */
[----:B------:R-:W-:Y:S01]  /*19d0*/  FSEL R46, R3, R46, P0 ;  /* 0x0000002e032e7208 */ /* 0x000fe20000000000 */
[----:B------:R-:W-:Y:S01]  /*19e0*/  FMUL R3, R52, 0.25 ;  /* 0x3e80000034037820 */ /* 0x000fe20000400000 */
[----:B------:R-:W-:Y:S01]  /*19f0*/  FSETP.GEU.AND P4, PT, |R22|, 1.175494350822287508e-38, PT ;  /* 0x008000001600780b */ /* 0x000fe20003f8e200 */
[----:B------:R-:W-:Y:S01]  /*1a00*/  FMUL R9, R20, 8388608 ;  /* 0x4b00000014097820 */ /* 0x000fe20000400000 */
[----:B------:R-:W-:Y:S01]  /*1a10*/  FSEL R50, R5, R50, P0 ;  /* 0x0000003205327208 */ /* 0x000fe20000000000 */
[----:B------:R-:W-:Y:S01]  /*1a20*/  FMUL R5, R42, 0.25 ;  /* 0x3e8000002a057820 */ /* 0x000fe20000400000 */
[----:B------:R-:W-:Y:S01]  /*1a30*/  FSEL R52, R3, R52, P1 ;  /* 0x0000003403347208 */ /* 0x000fe20000800000 */
[----:B------:R-:W-:Y:S01]  /*1a40*/  FMUL R3, R44, 0.25 ;  /* 0x3e8000002c037820 */ /* 0x000fe20000400000 */
[----:B------:R-:W-:Y:S01]  /*1a50*/  FSEL R47, R4, R47, P0 ;  /* 0x0000002f042f7208 */ /* 0x000fe20000000000 */
[----:B------:R-:W-:Y:S01]  /*1a60*/  FMUL R4, R53, 0.25 ;  /* 0x3e80000035047820 */ /* 0x000fe20000400000 */
[----:B------:R-:W-:Y:S01]  /*1a70*/  FSETP.GEU.AND P2, PT, R20, 1.175494350822287508e-38, PT ;  /* 0x008000001400780b */ /* 0x000fe20003f4e000 */
[----:B------:R-:W-:Y:S01]  /*1a80*/  FMUL R13, R40, 0.25 ;  /* 0x3e800000280d7820 */ /* 0x000fe20000400000 */
[----:B------:R-:W-:Y:S01]  /*1a90*/  FSEL R44, R3, R44, P1 ;  /* 0x0000002c032c7208 */ /* 0x000fe20000800000 */
[----:B------:R-:W-:Y:S01]  /*1aa0*/  IMAD.SHL.U32 R3, R0, 0x8, RZ ;  /* 0x0000000800037824 */ /* 0x000fe200078e00ff */
[----:B------:R-:W-:Y:S01]  /*1ab0*/  FSETP.GEU.AND P3, PT, R22, 1.175494350822287508e-38, PT ;  /* 0x008000001600780b */ /* 0x000fe20003f6e000 */
[----:B------:R-:W-:Y:S01]  /*1ac0*/  @!P5 FMUL R52, R52, 16777216 ;  /* 0x4b8000003434d820 */ /* 0x000fe20000400000 */
[----:B------:R-:W-:Y:S01]  /*1ad0*/  FSEL R51, R6, R51, P0 ;  /* 0x0000003306337208 */ /* 0x000fe20000000000 */
[----:B------:R-:W-:Y:S01]  /*1ae0*/  FMUL R6, R43, 0.25 ;  /* 0x3e8000002b067820 */ /* 0x000fe20000400000 */
[----:B------:R-:W-:Y:S01]  /*1af0*/  LOP3.LUT R10, R3, 0xf80, RZ, 0xc0, !PT ;  /* 0x00000f80030a7812 */ /* 0x000fe200078ec0ff */
[----:B------:R-:W-:Y:S01]  /*1b00*/  FMUL R3, R22, 8388608 ;  /* 0x4b00000016037820 */ /* 0x000fe20000400000 */
[----:B------:R-:W-:Y:S01]  /*1b10*/  FSEL R42, R5, R42, P0 ;  /* 0x0000002a052a7208 */ /* 0x000fe20000000000 */
[----:B------:R-:W-:Y:S01]  /*1b20*/  FMUL R5, R48, 0.25 ;  /* 0x3e80000030057820 */ /* 0x000fe20000400000 */
[----:B------:R-:W-:Y:S01]  /*1b30*/  FSEL R9, R9, R20, !P2 ;  /* 0x0000001409097208 */ /* 0x000fe20005000000 */
[----:B------:R-:W-:Y:S01]  /*1b40*/  @P1 FMUL R20, R20, 0.25 ;  /* 0x3e80000014141820 */ /* 0x000fe20000400000 */
[----:B------:R-:W-:Y:S01]  /*1b50*/  FSEL R53, R4, R53, P1 ;  /* 0x0000003504357208 */ /* 0x000fe20000800000 */
[----:B------:R-:W-:Y:S01]  /*1b60*/  FMUL R4, R45, 0.25 ;  /* 0x3e8000002d047820 */ /* 0x000fe20000400000 */
[----:B------:R-:W-:Y:S01]  /*1b70*/  FSEL R8, R3, R22, !P3 ;  /* 0x0000001603087208 */ /* 0x000fe20005800000 */
[----:B------:R-:W-:Y:S01]  /*1b80*/  @P0 FMUL R22, R22, 0.25 ;  /* 0x3e80000016160820 */ /* 0x000fe20000400000 */
[----:B------:R-:W-:Y:S01]  /*1b90*/  LOP3.LUT R7, R0, 0x7, RZ, 0xc0, !PT ;  /* 0x0000000700077812 */ /* 0x000fe200078ec0ff */
[----:B------:R-:W-:Y:S01]  /*1ba0*/  @!P5 FMUL R20, R20, 16777216 ;  /* 0x4b8000001414d820 */ /* 0x000fe20000400000 */
[----:B------:R-:W-:Y:S01]  /*1bb0*/  FSEL R43, R6, R43, P0 ;  /* 0x0000002b062b7208 */ /* 0x000fe20000000000 */
[----:B------:R-:W-:Y:S01]  /*1bc0*/  FMUL R6, R49, 0.25 ;  /* 0x3e80000031067820 */ /* 0x000fe20000400000 */
[----:B------:R-:W-:Y:S01]  /*1bd0*/  FSEL R48, R5, R48, P1 ;  /* 0x0000003005307208 */ /* 0x000fe20000800000 */
[----:B------:R-:W-:Y:S01]  /*1be0*/  @!P4 FMUL R22, R22, 16777216 ;  /* 0x4b8000001616c820 */ /* 0x000fe20000400000 */
[----:B------:R-:W-:Y:S01]  /*1bf0*/  LEA R5, R7, UR6, 0x4 ;  /* 0x0000000607057c11 */ /* 0x000fe2000f8e20ff */
[----:B------:R-:W0:Y:S01]  /*1c00*/  MUFU.RCP R20, R20 ;  /* 0x0000001400147308 */ /* 0x000e220000001000 */
[----:B------:R-:W-:Y:S01]  /*1c10*/  FSEL R45, R4, R45, P1 ;  /* 0x0000002d042d7208 */ /* 0x000fe20000800000 */
[----:B------:R-:W-:Y:S01]  /*1c20*/  FMUL R4, R41, 0.25 ;  /* 0x3e80000029047820 */ /* 0x000fe20000400000 */
[----:B------:R-:W-:Y:S01]  /*1c30*/  LOP3.LUT R14, R0, 0x8, RZ, 0xc0, !PT ;  /* 0x00000008000e7812 */ /* 0x000fe200078ec0ff */
[--C-:B------:R-:W-:Y:S01]  /*1c40*/  IMAD R7, R7, -0x8, R5.reuse ;  /* 0xfffffff807077824 */ /* 0x100fe200078e0205 */
[----:B------:R-:W-:Y:S01]  /*1c50*/  FSEL R49, R6, R49, P1 ;  /* 0x0000003106317208 */ /* 0x000fe20000800000 */
[----:B------:R-:W-:Y:S01]  /*1c60*/  IMAD.SHL.U32 R6, R0, 0x4, RZ ;  /* 0x0000000400067824 */ /* 0x000fe200078e00ff */
[----:B------:R-:W-:Y:S01]  /*1c70*/  FSEL R41, R4, R41, P1 ;  /* 0x0000002904297208 */ /* 0x000fe20000800000 */
[----:B------:R-:W-:Y:S01]  /*1c80*/  IMAD R3, R14, 0x200, R5 ;  /* 0x000002000e037824 */ /* 0x000fe200078e0205 */
[----:B------:R-:W1:Y:S01]  /*1c90*/  MUFU.RCP R22, R22 ;  /* 0x0000001600167308 */ /* 0x000e620000001000 */
[----:B------:R-:W-:Y:S01]  /*1ca0*/  VIADD R5, R8, 0xc0cafb0d ;  /* 0xc0cafb0d08057836 */ /* 0x000fe20000000000 */
[----:B------:R-:W-:Y:S01]  /*1cb0*/  LOP3.LUT R6, R6, 0x3c0, RZ, 0xc0, !PT ;  /* 0x000003c006067812 */ /* 0x000fe200078ec0ff */
[----:B------:R-:W-:Y:S01]  /*1cc0*/  VIADD R4, R9, 0xc0cafb0d ;  /* 0xc0cafb0d09047836 */ /* 0x000fe20000000000 */
[----:B------:R-:W-:Y:S01]  /*1cd0*/  FSEL R17, R13, R40, P1 ;  /* 0x000000280d117208 */ /* 0x000fe20000800000 */
[----:B------:R-:W-:Y:S01]  /*1ce0*/  @!P5 FMUL R53, R53, 16777216 ;  /* 0x4b8000003535d820 */ /* 0x000fe20000400000 */
[----:B------:R-:W-:Y:S01]  /*1cf0*/  LOP3.LUT R5, R5, 0xff800000, RZ, 0xc0, !PT ;  /* 0xff80000005057812 */ /* 0x000fe200078ec0ff */
[----:B------:R-:W-:Y:S01]  /*1d00*/  IMAD.IADD R19, R6, 0x1, R7 ;  /* 0x0000000106137824 */ /* 0x000fe200078e0207 */
[----:B------:R-:W-:Y:S01]  /*1d10*/  LOP3.LUT R4, R4, 0xff800000, RZ, 0xc0, !PT ;  /* 0xff80000004047812 */ /* 0x000fe200078ec0ff */
[----:B------:R-:W-:Y:S01]  /*1d20*/  @!P5 FMUL R49, R49, 16777216 ;  /* 0x4b8000003131d820 */ /* 0x000fe20000400000 */
[----:B------:R-:W-:Y:S01]  /*1d30*/  FSEL R12, RZ, -23, P3 ;  /* 0xc1b80000ff0c7808 */ /* 0x000fe20001800000 */
[----:B------:R-:W-:Y:S01]  /*1d40*/  @!P5 FMUL R45, R45, 16777216 ;  /* 0x4b8000002d2dd820 */ /* 0x000fe20000400000 */
[----:B------:R-:W-:Y:S01]  /*1d50*/  I2FP.F32.S32 R7, R5 ;  /* 0x0000000500077245 */ /* 0x000fe20000201400 */
[----:B------:R-:W-:Y:S01]  /*1d60*/  @!P5 FMUL R44, R44, 16777216 ;  /* 0x4b8000002c2cd820 */ /* 0x000fe20000400000 */
[----:B------:R-:W-:Y:S01]  /*1d70*/  FSEL R11, RZ, -23, P2 ;  /* 0xc1b80000ff0b7808 */ /* 0x000fe20001000000 */
[----:B------:R-:W-:Y:S01]  /*1d80*/  @!P5 FMUL R41, R41, 16777216 ;  /* 0x4b8000002929d820 */ /* 0x000fe20000400000 */
[----:B------:R-:W-:Y:S01]  /*1d90*/  I2FP.F32.S32 R6, R4 ;  /* 0x0000000400067245 */ /* 0x000fe20000201400 */
[----:B------:R-:W-:Y:S01]  /*1da0*/  @!P5 FMUL R17, R17, 16777216 ;  /* 0x4b8000001111d820 */ /* 0x000fe20000400000 */
        /* <DEDUP_REMOVED lines=8> */
[----:B------:R-:W-:-:S02]  /*1e30*/  IMAD.IADD R10, R10, 0x1, R3 ;  /* 0x000000010a0a7824 */ /* 0x000fc400078e0203 */
[----:B------:R-:W-:Y:S01]  /*1e40*/  @!P4 FMUL R42, R42, 16777216 ;  /* 0x4b8000002a2ac820 */ /* 0x000fe20000400000 */
[----:B------:R-:W-:Y:S01]  /*1e50*/  LEA.HI R3, R14, R19, RZ, 0x1f ;  /* 0x000000130e037211 */ /* 0x000fe200078ff8ff */
[----:B------:R-:W-:Y:S01]  /*1e60*/  FFMA.FTZ R12, R7, 1.1920928955078125e-07, R12 ;  /* 0x34000000070c7823 */ /* 0x000fe2000001000c */
[----:B------:R-:W-:Y:S01]  /*1e70*/  FFMA.FTZ R11, R6, 1.1920928955078125e-07, R11 ;  /* 0x34000000060b7823 */ /* 0x000fe2000001000b */
[C---:B0-----:R-:W-:Y:S01]  /*1e80*/  FMUL R7, R20.reuse, R53 ;  /* 0x0000003514077220 */ /* 0x041fe20000400000 */
[C---:B------:R-:W-:Y:S01]  /*1e90*/  FMUL R52, R20.reuse, R52 ;  /* 0x0000003414347220 */ /* 0x040fe20000400000 */
[C---:B------:R-:W-:Y:S01]  /*1ea0*/  FMUL R41, R20.reuse, R41 ;  /* 0x0000002914297220 */ /* 0x040fe20000400000 */
[C---:B------:R-:W-:Y:S01]  /*1eb0*/  FMUL R14, R20.reuse, R17 ;  /* 0x00000011140e7220 */ /* 0x040fe20000400000 */
[C---:B------:R-:W-:Y:S01]  /*1ec0*/  FMUL R45, R20.reuse, R45 ;  /* 0x0000002d142d7220 */ /* 0x040fe20000400000 */
[C---:B------:R-:W-:Y:S01]  /*1ed0*/  FMUL R44, R20.reuse, R44 ;  /* 0x0000002c142c7220 */ /* 0x040fe20000400000 */
[----:B------:R-:W-:Y:S01]  /*1ee0*/  FMUL R49, R20, R49 ;  /* 0x0000003114317220 */ /* 0x000fe20000400000 */
[C---:B-1----:R-:W-:Y:S01]  /*1ef0*/  FMUL R6, R22.reuse, R55 ;  /* 0x0000003716067220 */ /* 0x042fe20000400000 */
[C---:B------:R-:W-:Y:S01]  /*1f00*/  FMUL R13, R22.reuse, R54 ;  /* 0x00000036160d7220 */ /* 0x040fe20000400000 */
[C---:B------:R-:W-:Y:S01]  /*1f10*/  FMUL R51, R22.reuse, R51 ;  /* 0x0000003316337220 */ /* 0x040fe20000400000 */
[C---:B------:R-:W-:Y:S01]  /*1f20*/  FMUL R50, R22.reuse, R50 ;  /* 0x0000003216327220 */ /* 0x040fe20000400000 */
[C---:B------:R-:W-:Y:S01]  /*1f30*/  FMUL R47, R22.reuse, R47 ;  /* 0x0000002f162f7220 */ /* 0x040fe20000400000 */
[C---:B------:R-:W-:Y:S01]  /*1f40*/  FMUL R46, R22.reuse, R46 ;  /* 0x0000002e162e7220 */ /* 0x040fe20000400000 */
[----:B------:R-:W-:Y:S01]  /*1f50*/  FMUL R43, R22, R43 ;  /* 0x0000002b162b7220 */ /* 0x000fe20000400000 */
[----:B------:R-:W-:Y:S01]  /*1f60*/  FMUL R20, R20, R48 ;  /* 0x0000003014147220 */ /* 0x000fe20000400000 */
[----:B------:R-:W-:Y:S01]  /*1f70*/  FMUL R22, R22, R42 ;  /* 0x0000002a16167220 */ /* 0x000fe20000400000 */
[----:B------:R-:W-:Y:S01]  /*1f80*/  F2FP.SATFINITE.E4M3.F32.PACK_AB_MERGE_C R41, R41, R14, RZ ;  /* 0x0000000e2929723e */ /* 0x000fe200048070ff */
[----:B------:R-:W-:Y:S01]  /*1f90*/  IMAD.IADD R14, R8, 0x1, -R5 ;  /* 0x00000001080e7824 */ /* 0x000fe200078e0a05 */
[----:B------:R-:W-:Y:S01]  /*1fa0*/  F2FP.SATFINITE.E4M3.F32.PACK_AB_MERGE_C R44, R45, R44, RZ ;  /* 0x0000002c2d2c723e */ /* 0x000fe200048070ff */
[----:B------:R-:W-:Y:S01]  /*1fb0*/  BAR.SYNC.DEFER_BLOCKING 0x0 ;  /* 0x0000000000007b1d */ /* 0x000fe20000010000 */
[----:B------:R-:W-:Y:S01]  /*1fc0*/  F2FP.SATFINITE.E4M3.F32.PACK_AB_MERGE_C R20, R49, R20, RZ ;  /* 0x000000143114723e */ /* 0x000fe200048070ff */
[----:B------:R-:W-:Y:S01]  /*1fd0*/  FADD R14, R14, -1 ;  /* 0xbf8000000e0e7421 */ /* 0x000fe20000000000 */
[----:B------:R-:W-:-:S02]  /*1fe0*/  F2FP.SATFINITE.E4M3.F32.PACK_AB_MERGE_C R22, R43, R22, RZ ;  /* 0x000000162b16723e */ /* 0x000fc400048070ff */
[----:B------:R-:W-:Y:S01]  /*1ff0*/  F2FP.SATFINITE.E4M3.F32.PACK_AB_MERGE_C R6, R6, R13, RZ ;  /* 0x0000000d0606723e */ /* 0x000fe200048070ff */
[----:B------:R-:W-:Y:S01]  /*2000*/  IMAD.IADD R13, R9, 0x1, -R4 ;  /* 0x00000001090d7824 */ /* 0x000fe200078e0a04 */
[----:B------:R-:W-:Y:S01]  /*2010*/  LOP3.LUT R41, R41, 0xffff, RZ, 0xc0, !PT ;  /* 0x0000ffff29297812 */ /* 0x000fe200078ec0ff */
[----:B------:R-:W-:Y:S01]  /*2020*/  ULDC.64 UR4, c[0x0][0x270] ;  /* 0x00009c0000047ab9 */ /* 0x000fe20000000a00 */
[----:B------:R-:W-:Y:S01]  /*2030*/  LOP3.LUT R21, R20, 0xffff, RZ, 0xc0, !PT ;  /* 0x0000ffff14157812 */ /* 0x000fe200078ec0ff */
[----:B------:R-:W-:Y:S01]  /*2040*/  FADD R13, R13, -1 ;  /* 0xbf8000000d0d7421 */ /* 0x000fe20000000000 */
[----:B------:R-:W-:Y:S01]  /*2050*/  LOP3.LUT R44, R44, 0xffff, RZ, 0xc0, !PT ;  /* 0x0000ffff2c2c7812 */ /* 0x000fe200078ec0ff */
[----:B------:R-:W-:Y:S01]  /*2060*/  UIMAD UR4, UR12, UR4, URZ ;  /* 0x000000040c0472a4 */ /* 0x000fe2000f8e023f */
[----:B------:R-:W-:Y:S02]  /*2070*/  F2FP.SATFINITE.E4M3.F32.PACK_AB_MERGE_C R46, R47, R46, RZ ;  /* 0x0000002e2f2e723e */ /* 0x000fe400048070ff */
[----:B------:R-:W-:-:S02]  /*2080*/  F2FP.SATFINITE.E4M3.F32.PACK_AB_MERGE_C R50, R51, R50, RZ ;  /* 0x000000323332723e */ /* 0x000fc400048070ff */
[----:B------:R-:W-:Y:S01]  /*2090*/  LOP3.LUT R23, R22, 0xffff, RZ, 0xc0, !PT ;  /* 0x0000ffff16177812 */ /* 0x000fe200078ec0ff */
[----:B------:R-:W-:Y:S01]  /*20a0*/  IMAD.MOV.U32 R22, RZ, RZ, 0x3dc6b27f ;  /* 0x3dc6b27fff167424 */ /* 0x000fe200078e00ff */
[----:B------:R-:W-:Y:S02]  /*20b0*/  PRMT R5, R21, 0x3340, R0 ;  /* 0x0000334015057816 */ /* 0x000fe40000000000 */
[----:B------:R-:W-:Y:S01]  /*20c0*/  PRMT R4, R41, 0x3340, R44 ;  /* 0x0000334029047816 */ /* 0x000fe2000000002c */
[C---:B------:R-:W-:Y:S01]  /*20d0*/  FFMA.FTZ R16, R13.reuse, R22, -0.16845393180847167969 ;  /* 0xbe2c7f300d107423 */ /* 0x040fe20000010016 */
[----:B------:R-:W-:Y:S02]  /*20e0*/  LOP3.LUT R25, R50, 0xffff, RZ, 0xc0, !PT ;  /* 0x0000ffff32197812 */ /* 0x000fe400078ec0ff */
[----:B------:R-:W-:Y:S01]  /*20f0*/  LOP3.LUT R46, R46, 0xffff, RZ, 0xc0, !PT ;  /* 0x0000ffff2e2e7812 */ /* 0x000fe200078ec0ff */
[----:B------:R-:W-:Y:S01]  /*2100*/  FFMA.FTZ R16, R13, R16, 0.1716887056827545166 ;  /* 0x3e2fcf2a0d107423 */ /* 0x000fe20000010010 */
[----:B------:R-:W-:Y:S01]  /*2110*/  PRMT R4, R4, 0x5410, R5 ;  /* 0x0000541004047816 */ /* 0x000fe20000000005 */
[C---:B------:R-:W-:Y:S01]  /*2120*/  FFMA.FTZ R5, R14.reuse, R22, -0.16845393180847167969 ;  /* 0xbe2c7f300e057423 */ /* 0x040fe20000010016 */
[----:B------:R-:W-:Y:S01]  /*2130*/  PRMT R17, R25, 0x3340, R0 ;  /* 0x0000334019117816 */ /* 0x000fe20000000000 */
[----:B------:R-:W-:Y:S01]  /*2140*/  FFMA.FTZ R16, R13, R16, -0.17900948226451873779 ;  /* 0xbe374e430d107423 */ /* 0x000fe20000010010 */
[----:B------:R-:W-:Y:S01]  /*2150*/  PRMT R18, R23, 0x3340, R46 ;  /* 0x0000334017127816 */ /* 0x000fe2000000002e */
[----:B------:R-:W-:Y:S01]  /*2160*/  FFMA.FTZ R5, R14, R5, 0.1716887056827545166 ;  /* 0x3e2fcf2a0e057423 */ /* 0x000fe20000010005 */
[----:B------:R-:W-:Y:S01]  /*2170*/  SHF.R.U32.HI R20, RZ, 0x8, R21 ;  /* 0x00000008ff147819 */ /* 0x000fe20000011615 */
[C---:B------:R-:W-:Y:S01]  /*2180*/  FFMA.FTZ R16, R13.reuse, R16, 0.20512372255325317383 ;  /* 0x3e520bf40d107423 */ /* 0x040fe20000010010 */
[----:B------:R-:W-:Y:S01]  /*2190*/  PRMT R18, R18, 0x5410, R17 ;  /* 0x0000541012127816 */ /* 0x000fe20000000011 */
[C---:B------:R-:W-:Y:S01]  /*21a0*/  FFMA.FTZ R5, R14.reuse, R5, -0.17900948226451873779 ;  /* 0xbe374e430e057423 */ /* 0x040fe20000010005 */
[----:B------:R-:W-:Y:S01]  /*21b0*/  SHF.R.U32.HI R17, RZ, 0x8, R41 ;  /* 0x00000008ff117819 */ /* 0x000fe20000011629 */
[----:B------:R-:W-:Y:S01]  /*21c0*/  FFMA.FTZ R16, R13, R16, -0.24046532809734344482 ;  /* 0xbe763c8b0d107423 */ /* 0x000fe20000010010 */
[----:B------:R-:W-:Y:S01]  /*21d0*/  SHF.R.U32.HI R19, RZ, 0x8, R44 ;  /* 0x00000008ff137819 */ /* 0x000fe2000001162c */
[----:B------:R-:W-:Y:S01]  /*21e0*/  FFMA.FTZ R5, R14, R5, 0.20512372255325317383 ;  /* 0x3e520bf40e057423 */ /* 0x000fe20000010005 */
[----:B------:R-:W-:Y:S01]  /*21f0*/  LOP3.LUT R22, R17, 0xffff, RZ, 0xc0, !PT ;  /* 0x0000ffff11167812 */ /* 0x000fe200078ec0ff */
[C---:B------:R-:W-:Y:S01]  /*2200*/  FFMA.FTZ R16, R13.reuse, R16, 0.28857114911079406738 ;  /* 0x3e93bf990d107423 */ /* 0x040fe20000010010 */
[----:B------:R-:W-:Y:S01]  /*2210*/  LOP3.LUT R17, R20, 0xffff, RZ, 0xc0, !PT ;  /* 0x0000ffff14117812 */ /* 0x000fe200078ec0ff */
[C---:B------:R-:W-:Y:S01]  /*2220*/  FFMA.FTZ R5, R14.reuse, R5, -0.24046532809734344482 ;  /* 0xbe763c8b0e057423 */ /* 0x040fe20000010005 */
[----:B------:R-:W-:Y:S01]  /*2230*/  SHF.R.U32.HI R20, RZ, 0x8, R25 ;  /* 0x00000008ff147819 */ /* 0x000fe20000011619 */
[----:B------:R-:W-:Y:S01]  /*2240*/  FFMA.FTZ R16, R13, R16, -0.36067417263984680176 ;  /* 0xbeb8aa490d107423 */ /* 0x000fe20000010010 */
[----:B------:R-:W-:Y:S01]  /*2250*/  PRMT R21, R17, 0x3340, R0 ;  /* 0x0000334011157816 */ /* 0x000fe20000000000 */
[C---:B------:R-:W-:Y:S01]  /*2260*/  FFMA.FTZ R5, R14.reuse, R5, 0.28857114911079406738 ;  /* 0x3e93bf990e057423 */ /* 0x040fe20000010005 */
[----:B------:R-:W-:Y:S01]  /*2270*/  SHF.R.U32.HI R17, RZ, 0x8, R23 ;  /* 0x00000008ff117819 */ /* 0x000fe20000011617 */
[----:B------:R-:W-:Y:S01]  /*2280*/  FFMA.FTZ R16, R13, R16, 0.48089820146560668945 ;  /* 0x3ef6384a0d107423 */ /* 0x000fe20000010010 */
[----:B------:R-:W-:Y:S01]  /*2290*/  LOP3.LUT R19, R19, 0xffff, RZ, 0xc0, !PT ;  /* 0x0000ffff13137812 */ /* 0x000fe200078ec0ff */
[----:B------:R-:W-:Y:S01]  /*22a0*/  FFMA.FTZ R5, R14, R5, -0.36067417263984680176 ;  /* 0xbeb8aa490e057423 */ /* 0x000fe20000010005 */
[----:B------:R-:W-:-:S02]  /*22b0*/  LOP3.LUT R24, R17, 0xffff, RZ, 0xc0, !PT ;  /* 0x0000ffff11187812 */ /* 0x000fc400078ec0ff */
[----:B------:R-:W-:Y:S02]  /*22c0*/  LOP3.LUT R17, R20, 0xffff, RZ, 0xc0, !PT ;  /* 0x0000ffff14117812 */ /* 0x000fe400078ec0ff */
[----:B------:R-:W-:Y:S02]  /*22d0*/  F2FP.SATFINITE.E4M3.F32.PACK_AB_MERGE_C R7, R7, R52, RZ ;  /* 0x000000340707723e */ /* 0x000fe400048070ff */
[----:B------:R-:W-:Y:S02]  /*22e0*/  PRMT R22, R22, 0x3340, R19 ;  /* 0x0000334016167816 */ /* 0x000fe40000000013 */
[----:B------:R-:W-:Y:S02]  /*22f0*/  PRMT R20, R17, 0x3340, R0 ;  /* 0x0000334011147816 */ /* 0x000fe40000000000 */
[----:B------:R-:W-:Y:S02]  /*2300*/  SHF.R.U32.HI R19, RZ, 0x8, R46 ;  /* 0x00000008ff137819 */ /* 0x000fe4000001162e */
[----:B------:R-:W-:-:S02]  /*2310*/  PRMT R22, R22, 0x5410, R21 ;  /* 0x0000541016167816 */ /* 0x000fc40000000015 */
[----:B------:R-:W-:Y:S01]  /*2320*/  LOP3.LUT R17, R7, 0xffff, RZ, 0xc0, !PT ;  /* 0x0000ffff07117812 */ /* 0x000fe200078ec0ff */
[----:B------:R-:W-:Y:S01]  /*2330*/  FFMA.FTZ R7, R14, R5, 0.48089820146560668945 ;  /* 0x3ef6384a0e077423 */ /* 0x000fe20000010005 */
[----:B------:R-:W-:Y:S02]  /*2340*/  LOP3.LUT R19, R19, 0xffff, RZ, 0xc0, !PT ;  /* 0x0000ffff13137812 */ /* 0x000fe400078ec0ff */
[--C-:B------:R-:W-:Y:S01]  /*2350*/  PRMT R5, R22, 0x5210, R17.reuse ;  /* 0x0000521016057816 */ /* 0x100fe20000000011 */
[C---:B------:R-:W-:Y:S01]  /*2360*/  FFMA.FTZ R22, R13.reuse, R16, -0.72134751081466674805 ;  /* 0xbf38aa3b0d167423 */ /* 0x040fe20000010010 */
[----:B------:R-:W-:Y:S01]  /*2370*/  PRMT R4, R4, 0x4210, R17 ;  /* 0x0000421004047816 */ /* 0x000fe20000000011 */
[----:B------:R-:W-:Y:S01]  /*2380*/  FFMA.FTZ R7, R14, R7, -0.72134751081466674805 ;  /* 0xbf38aa3b0e077423 */ /* 0x000fe20000010007 */
[----:B------:R-:W0:Y:S01]  /*2390*/  LDC.64 R16, c[0x0][0x228] ;  /* 0x00008a00ff107b82 */ /* 0x000e220000000a00 */
[----:B------:R-:W-:Y:S01]  /*23a0*/  PRMT R19, R24, 0x3340, R19 ;  /* 0x0000334018137816 */ /* 0x000fe20000000013 */
[----:B------:R-:W-:Y:S01]  /*23b0*/  FMUL R22, R13, R22 ;  /* 0x000000160d167220 */ /* 0x000fe20000400000 */
[----:B------:R-:W-:Y:S01]  /*23c0*/  FMUL R7, R14, R7 ;  /* 0x000000070e077220 */ /* 0x000fe20000400000 */
[----:B------:R-:W-:-:S02]  /*23d0*/  LOP3.LUT R21, R6, 0xffff, RZ, 0xc0, !PT ;  /* 0x0000ffff06157812 */ /* 0x000fc400078ec0ff */
[----:B------:R-:W-:Y:S01]  /*23e0*/  PRMT R24, R19, 0x5410, R20 ;  /* 0x0000541013187816 */ /* 0x000fe20000000014 */
[----:B------:R-:W-:Y:S01]  /*23f0*/  FMUL R19, R14, R7 ;  /* 0x000000070e137220 */ /* 0x000fe20000400000 */
[C---:B------:R-:W-:Y:S01]  /*2400*/  FMUL R22, R13.reuse, R22 ;  /* 0x000000160d167220 */ /* 0x040fe20000400000 */
[--C-:B------:R-:W-:Y:S01]  /*2410*/  PRMT R6, R18, 0x4210, R21.reuse ;  /* 0x0000421012067816 */ /* 0x100fe20000000015 */
[----:B------:R-:W1:Y:S01]  /*2420*/  LDC R20, c[0x0][0x278] ;  /* 0x00009e00ff147b82 */ /* 0x000e620000000800 */
[----:B------:R-:W-:Y:S01]  /*2430*/  PRMT R7, R24, 0x5210, R21 ;  /* 0x0000521018077816 */ /* 0x000fe20000000015 */
[----:B------:R-:W-:Y:S01]  /*2440*/  FFMA.FTZ R22, R13, 1.4426950216293334961, R22 ;  /* 0x3fb8aa3b0d167823 */ /* 0x000fe20000010016 */
[----:B------:R-:W-:Y:S01]  /*2450*/  FFMA.FTZ R19, R14, 1.4426950216293334961, R19 ;  /* 0x3fb8aa3b0e137823 */ /* 0x000fe20000010013 */
[----:B------:R-:W-:Y:S02]  /*2460*/  ISETP.GE.U32.AND P1, PT, R9, 0x7f800000, PT ;  /* 0x7f8000000900780c */ /* 0x000fe40003f26070 */
[----:B------:R2:W-:Y:S01]  /*2470*/  STSM.16.M88.4 [R10], R4 ;  /* 0x000000040a007844 */ /* 0x0005e20000000200 */
[----:B------:R-:W-:Y:S01]  /*2480*/  FADD R14, R11, R22 ;  /* 0x000000160b0e7221 */ /* 0x000fe20000000000 */
[----:B------:R-:W-:Y:S01]  /*2490*/  IMAD R11, R2, UR5, RZ ;  /* 0x00000005020b7c24 */ /* 0x000fe2000f8e02ff */
[----:B------:R-:W-:Y:S01]  /*24a0*/  ISETP.GE.U32.AND P2, PT, R8, 0x7f800000, PT ;  /* 0x7f8000000800780c */ /* 0x000fe20003f46070 */
[----:B------:R-:W-:Y:S01]  /*24b0*/  USHF.R.S32.HI UR5, URZ, 0x1f, UR4 ;  /* 0x0000001f3f057899 */ /* 0x000fe20008011404 */
[----:B------:R-:W-:Y:S01]  /*24c0*/  FADD R30, R12, R19 ;  /* 0x000000130c1e7221 */ /* 0x000fe20000000000 */
[----:B------:R-:W-:-:S02]  /*24d0*/  SHF.R.U32.HI R13, RZ, 0x8, R0 ;  /* 0x00000008ff0d7819 */ /* 0x000fc40000011600 */
[----:B0-----:R-:W-:Y:S01]  /*24e0*/  IADD3 R42, P3, P4, R11, UR4, R16 ;  /* 0x000000040b2a7c10 */ /* 0x001fe2000fc7e010 */
[----:B------:R-:W-:Y:S01]  /*24f0*/  ULDC UR4, c[0x0][0x27c] ;  /* 0x00009f0000047ab9 */ /* 0x000fe20000000800 */
[C---:B------:R-:W-:Y:S01]  /*2500*/  FSETP.NEU.AND P0, PT, R9.reuse, RZ, PT ;  /* 0x000000ff0900720b */ /* 0x040fe20003f0d000 */
[----:B------:R-:W-:Y:S01]  /*2510*/  @P1 IMAD.MOV.U32 R12, RZ, RZ, 0x7f800000 ;  /* 0x7f800000ff0c1424 */ /* 0x000fe200078e00ff */
[C---:B------:R-:W-:Y:S01]  /*2520*/  LEA.HI R21, R0.reuse, 0xa, RZ, 0x18 ;  /* 0x0000000a00157811 */ /* 0x040fe200078fc0ff */
[----:B------:R-:W-:Y:S01]  /*2530*/  UIMAD UR4, UR12, UR4, URZ ;  /* 0x000000040c0472a4 */ /* 0x000fe2000f8e023f */
[----:B------:R-:W-:Y:S01]  /*2540*/  LEA.HI R41, R0, 0x1e, RZ, 0x18 ;  /* 0x0000001e00297811 */ /* 0x000fe200078fc0ff */
[----:B------:R-:W-:Y:S01]  /*2550*/  @P1 FFMA.FTZ R14, R9, R12, +INF ;  /* 0x7f800000090e1423 */ /* 0x000fe2000001000c */
[----:B--2---:R-:W-:Y:S01]  /*2560*/  SHF.R.S32.HI R4, RZ, 0x1f, R11 ;  /* 0x0000001fff047819 */ /* 0x004fe2000001140b */
[----:B------:R-:W-:Y:S01]  /*2570*/  @P2 IMAD.MOV.U32 R5, RZ, RZ, 0x7f800000 ;  /* 0x7f800000ff052424 */ /* 0x000fe200078e00ff */
[----:B------:R-:W-:Y:S01]  /*2580*/  SGXT.U32 R9, R13, 0x1 ;  /* 0x000000010d09781a */ /* 0x000fe20000000000 */
[----:B-1----:R-:W-:Y:S01]  /*2590*/  IMAD R21, R21, R20, RZ ;  /* 0x0000001415157224 */ /* 0x002fe200078e02ff */
[----:B------:R-:W-:Y:S01]  /*25a0*/  IADD3.X R43, R4, UR5, R17, P3, P4 ;  /* 0x00000005042b7c10 */ /* 0x000fe20009fe8411 */
[----:B------:R-:W-:-:S02]  /*25b0*/  IMAD.SHL.U32 R4, R0, 0x10, RZ ;  /* 0x0000001000047824 */ /* 0x000fc400078e00ff */
[----:B------:R-:W-:Y:S01]  /*25c0*/  @P2 FFMA.FTZ R30, R8, R5, +INF ;  /* 0x7f800000081e2423 */ /* 0x000fe20000010005 */
[-C--:B------:R-:W-:Y:S01]  /*25d0*/  IMAD R9, R9, R20.reuse, RZ ;  /* 0x0000001409097224 */ /* 0x080fe200078e02ff */
[----:B------:R-:W-:Y:S01]  /*25e0*/  LEA.HI R11, R0, 0x2, RZ, 0x18 ;  /* 0x00000002000b7811 */ /* 0x000fe200078fc0ff */
[-C--:B------:R-:W-:Y:S01]  /*25f0*/  IMAD R44, R41, R20.reuse, RZ ;  /* 0x00000014292c7224 */ /* 0x080fe200078e02ff */
[----:B------:R-:W-:Y:S01]  /*2600*/  LOP3.LUT R4, R4, 0x1ff0, RZ, 0xc0, !PT ;  /* 0x00001ff004047812 */ /* 0x000fe200078ec0ff */
[----:B------:R-:W-:Y:S01]  /*2610*/  BAR.SYNC.DEFER_BLOCKING 0x0 ;  /* 0x0000000000007b1d */ /* 0x000fe20000010000 */
[----:B------:R-:W-:Y:S01]  /*2620*/  IMAD R13, R20, 0x4, R9 ;  /* 0x00000004140d7824 */ /* 0x000fe200078e0209 */
[----:B------:R-:W-:Y:S01]  /*2630*/  LEA.HI R17, R0, 0x6, RZ, 0x18 ;  /* 0x0000000600117811 */ /* 0x000fe200078fc0ff */
[-C--:B------:R-:W-:Y:S01]  /*2640*/  IMAD R11, R11, R20.reuse, RZ ;  /* 0x000000140b0b7224 */ /* 0x080fe200078e02ff */
[----:B------:R-:W-:Y:S01]  /*2650*/  FSETP.NEU.AND P1, PT, R8, RZ, PT ;  /* 0x000000ff0800720b */ /* 0x000fe20003f2d000 */
[----:B------:R-:W-:Y:S01]  /*2660*/  IMAD R19, R20, 0x4, R13 ;  /* 0x0000000414137824 */ /* 0x000fe200078e020d */
[C---:B------:R-:W-:Y:S01]  /*2670*/  LEA.HI R25, R0.reuse, 0xe, RZ, 0x18 ;  /* 0x0000000e00197811 */ /* 0x040fe200078fc0ff */
[-C--:B------:R-:W-:Y:S01]  /*2680*/  IMAD R17, R17, R20.reuse, RZ ;  /* 0x0000001411117224 */ /* 0x080fe200078e02ff */
[----:B------:R-:W-:Y:S01]  /*2690*/  LEA.HI R29, R0, 0x12, RZ, 0x18 ;  /* 0x00000012001d7811 */ /* 0x000fe200078fc0ff */
[----:B------:R-:W-:Y:S01]  /*26a0*/  IMAD R23, R20, 0x4, R19 ;  /* 0x0000000414177824 */ /* 0x000fe200078e0213 */
[C---:B------:R-:W-:Y:S01]  /*26b0*/  LEA.HI R35, R0.reuse, 0x16, RZ, 0x18 ;  /* 0x0000001600237811 */ /* 0x040fe200078fc0ff */
[----:B------:R-:W-:Y:S01]  /*26c0*/  IMAD R25, R25, R20, RZ ;  /* 0x0000001419197224 */ /* 0x000fe200078e02ff */
[----:B------:R-:W-:Y:S01]  /*26d0*/  LEA.HI R39, R0, 0x1a, RZ, 0x18 ;  /* 0x0000001a00277811 */ /* 0x000fe200078fc0ff */
[C---:B------:R-:W-:Y:S01]  /*26e0*/  IMAD R27, R20.reuse, 0x4, R23 ;  /* 0x00000004141b7824 */ /* 0x040fe200078e0217 */
[----:B------:R-:W-:Y:S01]  /*26f0*/  IADD3 R8, P6, R9, R42, RZ ;  /* 0x0000002a09087210 */ /* 0x000fe20007fde0ff */
[----:B------:R-:W-:Y:S01]  /*2700*/  IMAD R29, R29, R20, RZ ;  /* 0x000000141d1d7224 */ /* 0x000fe200078e02ff */
[-C--:B------:R-:W-:Y:S01]  /*2710*/  IADD3 R10, P5, R11, R42.reuse, RZ ;  /* 0x0000002a0b0a7210 */ /* 0x080fe20007fbe0ff */
[C---:B------:R-:W-:Y:S01]  /*2720*/  IMAD R33, R20.reuse, 0x4, R27 ;  /* 0x0000000414217824 */ /* 0x040fe200078e021b */
[----:B------:R-:W-:Y:S01]  /*2730*/  IADD3 R12, P2, R13, R42, RZ ;  /* 0x0000002a0d0c7210 */ /* 0x000fe20007f5e0ff */
[----:B------:R-:W-:Y:S01]  /*2740*/  IMAD R35, R35, R20, RZ ;  /* 0x0000001423237224 */ /* 0x000fe200078e02ff */
[-C--:B------:R-:W-:Y:S01]  /*2750*/  IADD3 R16, P4, R17, R42.reuse, RZ ;  /* 0x0000002a11107210 */ /* 0x080fe20007f9e0ff */
[C---:B------:R-:W-:Y:S01]  /*2760*/  IMAD R37, R20.reuse, 0x4, R33 ;  /* 0x0000000414257824 */ /* 0x040fe200078e0221 */
[----:B------:R-:W-:Y:S01]  /*2770*/  IADD3 R18, P3, R19, R42, RZ ;  /* 0x0000002a13127210 */ /* 0x000fe20007f7e0ff */
[----:B------:R-:W-:Y:S01]  /*2780*/  IMAD R39, R39, R20, RZ ;  /* 0x0000001427277224 */ /* 0x000fe200078e02ff */
[----:B------:R-:W0:Y:S01]  /*2790*/  LDS.128 R4, [R4+UR6] ;  /* 0x0000000604047984 */ /* 0x000e220008000c00 */
[----:B------:R-:W-:Y:S01]  /*27a0*/  IMAD R41, R20, 0x4, R37 ;  /* 0x0000000414297824 */ /* 0x000fe200078e0225 */
[-C--:B------:R-:W-:Y:S01]  /*27b0*/  LEA.HI.X.SX32 R9, R9, R43.reuse, 0x1, P6 ;  /* 0x0000002b09097211 */ /* 0x080fe200030f0eff */
[----:B------:R-:W-:Y:S01]  /*27c0*/  USHF.L.U32 UR7, UR4, 0x2, URZ ;  /* 0x0000000204077899 */ /* 0x000fe2000800063f */
[----:B------:R-:W-:Y:S01]  /*27d0*/  IADD3 R20, P6, R21, R42, RZ ;  /* 0x0000002a15147210 */ /* 0x000fe20007fde0ff */
[----:B------:R-:W-:Y:S01]  /*27e0*/  UIMAD.WIDE UR4, UR4, 0x4, URZ ;  /* 0x00000004040478a5 */ /* 0x000fe2000f8e023f */
[----:B------:R-:W-:-:S02]  /*27f0*/  LEA.HI.X.SX32 R11, R11, R43, 0x1, P5 ;  /* 0x0000002b0b0b7211 */ /* 0x000fc400028f0eff */
[-C--:B------:R-:W-:Y:S02]  /*2800*/  LEA.HI.X.SX32 R13, R13, R43.reuse, 0x1, P2 ;  /* 0x0000002b0d0d7211 */ /* 0x080fe400010f0eff */
[-C--:B------:R-:W-:Y:S02]  /*2810*/  LEA.HI.X.SX32 R17, R17, R43.reuse, 0x1, P4 ;  /* 0x0000002b11117211 */ /* 0x080fe400020f0eff */
[----:B------:R-:W-:Y:S02]  /*2820*/  LEA.HI.X.SX32 R19, R19, R43, 0x1, P3 ;  /* 0x0000002b13137211 */ /* 0x000fe400018f0eff */
[-C--:B------:R-:W-:Y:S02]  /*2830*/  IADD3 R22, P5, R23, R42.reuse, RZ ;  /* 0x0000002a17167210 */ /* 0x080fe40007fbe0ff */
[-C--:B------:R-:W-:Y:S02]  /*2840*/  IADD3 R24, P2, R25, R42.reuse, RZ ;  /* 0x0000002a19187210 */ /* 0x080fe40007f5e0ff */
[----:B------:R-:W-:-:S02]  /*2850*/  IADD3 R26, P4, R27, R42, RZ ;  /* 0x0000002a1b1a7210 */ /* 0x000fc40007f9e0ff */
[-C--:B------:R-:W-:Y:S02]  /*2860*/  IADD3 R28, P3, R29, R42.reuse, RZ ;  /* 0x0000002a1d1c7210 */ /* 0x080fe40007f7e0ff */
[-C--:B------:R-:W-:Y:S02]  /*2870*/  LEA.HI.X.SX32 R21, R21, R43.reuse, 0x1, P6 ;  /* 0x0000002b15157211 */ /* 0x080fe400030f0eff */
[----:B------:R-:W-:Y:S02]  /*2880*/  IADD3 R32, P6, R33, R42, RZ ;  /* 0x0000002a21207210 */ /* 0x000fe40007fde0ff */
[-C--:B------:R-:W-:Y:S02]  /*2890*/  LEA.HI.X.SX32 R23, R23, R43.reuse, 0x1, P5 ;  /* 0x0000002b17177211 */ /* 0x080fe400028f0eff */
[-C--:B------:R-:W-:Y:S02]  /*28a0*/  LEA.HI.X.SX32 R25, R25, R43.reuse, 0x1, P2 ;  /* 0x0000002b19197211 */ /* 0x080fe400010f0eff */
[----:B------:R-:W-:-:S02]  /*28b0*/  LEA.HI.X.SX32 R27, R27, R43, 0x1, P4 ;  /* 0x0000002b1b1b7211 */ /* 0x000fc400020f0eff */
[-C--:B------:R-:W-:Y:S02]  /*28c0*/  LEA.HI.X.SX32 R29, R29, R43.reuse, 0x1, P3 ;  /* 0x0000002b1d1d7211 */ /* 0x080fe400018f0eff */
[-C--:B------:R-:W-:Y:S02]  /*28d0*/  IADD3 R34, P5, R35, R42.reuse, RZ ;  /* 0x0000002a23227210 */ /* 0x080fe40007fbe0ff */
[-C--:B------:R-:W-:Y:S02]  /*28e0*/  IADD3 R36, P2, R37, R42.reuse, RZ ;  /* 0x0000002a25247210 */ /* 0x080fe40007f5e0ff */
[-C--:B------:R-:W-:Y:S02]  /*28f0*/  IADD3 R38, P4, R39, R42.reuse, RZ ;  /* 0x0000002a27267210 */ /* 0x080fe40007f9e0ff */
[----:B------:R-:W-:Y:S02]  /*2900*/  IADD3 R40, P3, R41, R42, RZ ;  /* 0x0000002a29287210 */ /* 0x000fe40007f7e0ff */
[----:B------:R-:W-:-:S02]  /*2910*/  LEA.HI.X.SX32 R33, R33, R43, 0x1, P6 ;  /* 0x0000002b21217211 */ /* 0x000fc400030f0eff */
[----:B------:R-:W-:Y:S02]  /*2920*/  IADD3 R42, P6, R44, R42, RZ ;  /* 0x0000002a2c2a7210 */ /* 0x000fe40007fde0ff */
[----:B0-----:R-:W-:Y:S02]  /*2930*/  PRMT R57, R4, 0x7770, RZ ;  /* 0x0000777004397816 */ /* 0x001fe400000000ff */
[-C--:B------:R-:W-:Y:S02]  /*2940*/  LEA.HI.X.SX32 R35, R35, R43.reuse, 0x1, P5 ;  /* 0x0000002b23237211 */ /* 0x080fe400028f0eff */
[-C--:B------:R-:W-:Y:S01]  /*2950*/  LEA.HI.X.SX32 R37, R37, R43.reuse, 0x1, P2 ;  /* 0x0000002b25257211 */ /* 0x080fe200010f0eff */
[----:B------:R0:W-:Y:S01]  /*2960*/  STG.E.U8 desc[UR16][R8.64], R57 ;  /* 0x0000003908007986 */ /* 0x0001e2000c101110 */
[-C--:B------:R-:W-:Y:S02]  /*2970*/  LEA.HI.X.SX32 R39, R39, R43.reuse, 0x1, P4 ;  /* 0x0000002b27277211 */ /* 0x080fe400020f0eff */
[----:B------:R-:W-:-:S02]  /*2980*/  LEA.HI.X.SX32 R41, R41, R43, 0x1, P3 ;  /* 0x0000002b29297211 */ /* 0x000fc400018f0eff */
[----:B------:R-:W-:Y:S02]  /*2990*/  LEA.HI.X.SX32 R43, R44, R43, 0x1, P6 ;  /* 0x0000002b2c2b7211 */ /* 0x000fe400030f0eff */
[C---:B------:R-:W-:Y:S02]  /*29a0*/  PRMT R47, R5.reuse, 0x7773, RZ ;  /* 0x00007773052f7816 */ /* 0x040fe400000000ff */
[C---:B------:R-:W-:Y:S02]  /*29b0*/  PRMT R53, R5.reuse, 0x7772, RZ ;  /* 0x0000777205357816 */ /* 0x040fe400000000ff */
[C---:B------:R-:W-:Y:S02]  /*29c0*/  PRMT R61, R5.reuse, 0x7771, RZ ;  /* 0x00007771053d7816 */ /* 0x040fe400000000ff */
[----:B------:R-:W-:Y:S02]  /*29d0*/  PRMT R44, R5, 0x7770, RZ ;  /* 0x00007770052c7816 */ /* 0x000fe400000000ff */
[----:B------:R-:W-:-:S02]  /*29e0*/  PRMT R45, R6, 0x7773, RZ ;  /* 0x00007773062d7816 */ /* 0x000fc400000000ff */
[C---:B------:R-:W-:Y:S01]  /*29f0*/  PRMT R51, R6.reuse, 0x7772, RZ ;  /* 0x0000777206337816 */ /* 0x040fe200000000ff */
[----:B------:R-:W-:Y:S01]  /*2a00*/  STG.E.U8 desc[UR16][R10.64], R44 ;  /* 0x0000002c0a007986 */ /* 0x000fe2000c101110 */
[C---:B------:R-:W-:Y:S02]  /*2a10*/  PRMT R59, R6.reuse, 0x7771, RZ ;  /* 0x00007771063b7816 */ /* 0x040fe400000000ff */
[----:B------:R-:W-:Y:S02]  /*2a20*/  PRMT R6, R6, 0x7770, RZ ;  /* 0x0000777006067816 */ /* 0x000fe400000000ff */
[C---:B------:R-:W-:Y:S02]  /*2a30*/  PRMT R5, R7.reuse, 0x7773, RZ ;  /* 0x0000777307057816 */ /* 0x040fe400000000ff */
[C---:B0-----:R-:W-:Y:S01]  /*2a40*/  PRMT R9, R7.reuse, 0x7772, RZ ;  /* 0x0000777207097816 */ /* 0x041fe200000000ff */
[----:B------:R-:W-:Y:S01]  /*2a50*/  STG.E.U8 desc[UR16][R12.64], R6 ;  /* 0x000000060c007986 */ /* 0x000fe2000c101110 */
[----:B------:R-:W-:-:S02]  /*2a60*/  PRMT R57, R7, 0x7771, RZ ;  /* 0x0000777107397816 */ /* 0x000fc400000000ff */
[C---:B------:R-:W-:Y:S02]  /*2a70*/  PRMT R49, R4.reuse, 0x7773, RZ ;  /* 0x0000777304317816 */ /* 0x040fe400000000ff */
[C---:B------:R-:W-:Y:S02]  /*2a80*/  PRMT R55, R4.reuse, 0x7772, RZ ;  /* 0x0000777204377816 */ /* 0x040fe400000000ff */
[----:B------:R-:W-:Y:S02]  /*2a90*/  PRMT R7, R7, 0x7770, RZ ;  /* 0x0000777007077816 */ /* 0x000fe400000000ff */
[----:B------:R-:W-:Y:S02]  /*2aa0*/  PRMT R4, R4, 0x7771, RZ ;  /* 0x0000777104047816 */ /* 0x000fe400000000ff */
[----:B------:R-:W-:Y:S01]  /*2ab0*/  LOP3.LUT P2, RZ, R0, 0x100, RZ, 0xc0, !PT ;  /* 0x0000010000ff7812 */ /* 0x000fe2000784c0ff */
[----:B------:R0:W-:Y:S01]  /*2ac0*/  STG.E.U8 desc[UR16][R16.64], R7 ;  /* 0x0000000710007986 */ /* 0x0001e2000c101110 */
[----:B------:R-:W-:Y:S01]  /*2ad0*/  FSEL R14, R14, -INF , P0 ;  /* 0xff8000000e0e7808 */ /* 0x000fe20000000000 */
[----:B------:R-:W-:Y:S01]  /*2ae0*/  IMAD.SHL.U32 R0, R0, 0x2, RZ ;  /* 0x0000000200007824 */ /* 0x000fe200078e00ff */
[----:B------:R-:W-:Y:S01]  /*2af0*/  FSEL R30, R30, -INF , P1 ;  /* 0xff8000001e1e7808 */ /* 0x000fe20000800000 */
[----:B------:R-:W-:Y:S02]  /*2b00*/  STG.E.U8 desc[UR16][R18.64], R4 ;  /* 0x0000000412007986 */ /* 0x000fe4000c101110 */
[----:B------:R-:W-:Y:S01]  /*2b10*/  FFMA R14, R14, 0.69314718246459960938, R31 ;  /* 0x3f3172180e0e7823 */ /* 0x000fe2000000001f */
[----:B------:R-:W-:Y:S01]  /*2b20*/  LOP3.LUT R0, R0, 0x3f8, RZ, 0xc0, !PT ;  /* 0x000003f800007812 */ /* 0x000fe200078ec0ff */
[----:B------:R-:W-:Y:S01]  /*2b30*/  STG.E.U8 desc[UR16][R20.64], R61 ;  /* 0x0000003d14007986 */ /* 0x000fe2000c101110 */
[----:B------:R-:W-:-:S03]  /*2b40*/  FFMA R15, R30, 0.69314718246459960938, R15 ;  /* 0x3f3172181e0f7823 */ /* 0x000fc6000000000f */
[----:B------:R-:W-:Y:S01]  /*2b50*/  STG.E.U8 desc[UR16][R22.64], R59 ;  /* 0x0000003b16007986 */ /* 0x000fe2000c101110 */
[C---:B0-----:R-:W-:Y:S02]  /*2b60*/  IMAD.SHL.U32 R7, R2.reuse, 0x4, RZ ;  /* 0x0000000402077824 */ /* 0x041fe400078e00ff */
[----:B------:R-:W-:Y:S01]  /*2b70*/  IMAD.HI R2, R2, 0x4, RZ ;  /* 0x0000000402027827 */ /* 0x000fe200078e02ff */
[----:B------:R-:W-:Y:S04]  /*2b80*/  STG.E.U8 desc[UR16][R24.64], R57 ;  /* 0x0000003918007986 */ /* 0x000fe8000c101110 */
[----:B------:R-:W-:Y:S04]  /*2b90*/  STG.E.U8 desc[UR16][R26.64], R55 ;  /* 0x000000371a007986 */ /* 0x000fe8000c101110 */
[----:B------:R-:W-:Y:S04]  /*2ba0*/  STG.E.U8 desc[UR16][R28.64], R53 ;  /* 0x000000351c007986 */ /* 0x000fe8000c101110 */
[----:B------:R0:W-:Y:S04]  /*2bb0*/  STG.E.U8 desc[UR16][R32.64], R51 ;  /* 0x0000003320007986 */ /* 0x0001e8000c101110 */
[----:B------:R1:W-:Y:S04]  /*2bc0*/  STG.E.U8 desc[UR16][R34.64], R9 ;  /* 0x0000000922007986 */ /* 0x0003e8000c101110 */
[----:B------:R1:W-:Y:S04]  /*2bd0*/  STG.E.U8 desc[UR16][R36.64], R49 ;  /* 0x0000003124007986 */ /* 0x0003e8000c101110 */
[----:B------:R1:W-:Y:S01]  /*2be0*/  STG.E.U8 desc[UR16][R38.64], R47 ;  /* 0x0000002f26007986 */ /* 0x0003e2000c101110 */
[----:B0-----:R-:W0:Y:S03]  /*2bf0*/  LDC.64 R50, c[0x0][0x230] ;  /* 0x00008c00ff327b82 */ /* 0x001e260000000a00 */
[----:B------:R1:W-:Y:S04]  /*2c00*/  STG.E.U8 desc[UR16][R40.64], R45 ;  /* 0x0000002d28007986 */ /* 0x0003e8000c101110 */
[----:B------:R1:W-:Y:S01]  /*2c10*/  STG.E.U8 desc[UR16][R42.64], R5 ;  /* 0x000000052a007986 */ /* 0x0003e2000c101110 */
[----:B------:R-:W-:Y:S01]  /*2c20*/  BAR.SYNC.DEFER_BLOCKING 0x0 ;  /* 0x0000000000007b1d */ /* 0x000fe20000010000 */
[----:B0-----:R-:W-:-:S04]  /*2c30*/  IADD3 R6, P0, P1, R7, UR7, R50 ;  /* 0x0000000707067c10 */ /* 0x001fc8000f91e032 */
[----:B------:R-:W-:Y:S01]  /*2c40*/  IADD3.X R7, R2, UR5, R51, P0, P1 ;  /* 0x0000000502077c10 */ /* 0x000fe200087e2433 */
[----:B------:R1:W-:Y:S02]  /*2c50*/  STS.64 [R0+UR6], R14 ;  /* 0x0000000e00007988 */ /* 0x0003e40008000a06 */
[----:B------:R-:W-:Y:S06]  /*2c60*/  BAR.SYNC.DEFER_BLOCKING 0x0 ;  /* 0x0000000000007b1d */ /* 0x000fec0000010000 */
[----:B------:R-:W-:Y:S05]  /*2c70*/  @P2 EXIT ;  /* 0x000000000000294d */ /* 0x000fea0003800000 */
[----:B------:R-:W0:Y:S04]  /*2c80*/  LDS R3, [R3] ;  /* 0x0000000003037984 */ /* 0x000e280000000800 */
[----:B0-----:R-:W-:Y:S01]  /*2c90*/  STG.E desc[UR16][R6.64], R3 ;  /* 0x0000000306007986 */ /* 0x001fe2000c101910 */
[----:B------:R-:W-:Y:S05]  /*2ca0*/  EXIT ;  /* 0x000000000000794d */ /* 0x000fea0003800000 */
.L_x_2:
[----:B------:R-:W-:-:S00]  /*2cb0*/  BRA `(.L_x_2) ;  /* 0xfffffffc00fc7947 */ /* 0x000fc0000383ffff */
[----:B------:R-:W-:-:S00]  /*2cc0*/  NOP ;  /* 0x0000000000007918 */ /* 0x000fc00000000000 */
        /* <DEDUP_REMOVED lines=11> */
.L_x_3:


//--------------------- .nv.global.init           --------------------------
	.section	.nv.global.init,"aw",@progbits
.nv.global.init:
	.type		_$_str,@object
	.size		_$_str,(.L_0 - _$_str)
_$_str:
        /*0000*/ 	.byte	0x5f, 0x5f, 0x43, 0x55, 0x44, 0x41, 0x5f, 0x46, 0x54, 0x5a, 0x00
.L_0:


//--------------------- .nv.shared.attn_fwd       --------------------------
	.section	.nv.shared.attn_fwd,"aw",@nobits
	.sectionflags	@""
	.align	16
	.zero		1024


//--------------------- .nv.shared.reserved.0     --------------------------
	.section	.nv.shared.reserved.0,"aw",@nobits
	.weak		__nv_reservedSMEM_offset_0_alias
	.size		__nv_reservedSMEM_offset_0_alias, 0, 0
	.other		__nv_reservedSMEM_offset_0_alias,@"STO_CUDA_RESERVED_SHARED STV_DEFAULT"
__nv_reservedSMEM_offset_0_alias:
	.zero		0


//--------------------- .nv.constant0.attn_fwd    --------------------------
	.section	.nv.constant0.attn_fwd,"a",@progbits
	.sectionflags	@""
	.align	4
.nv.constant0.attn_fwd:
	.zero		664


//--------------------- SYMBOLS --------------------------

	.type		.nv.reservedSmem.offset0,@object
	.size		.nv.reservedSmem.offset0,0x4
